	.target	sm_90a

	.elftype	@"ET_EXEC"


//--------------------- .note.nv.tkinfo           --------------------------
	.section	.note.nv.tkinfo,"",@"SHT_NOTE"
	.sectionflags	@"SHF_NOTE_NV_TKINFO"
	.tkinfo
        /*0018*/ 	.word	0x00000002
        /*0030*/ 	.string	""
        /*0030*/ 	.string	"ptxas"
        /*0030*/ 	.string	"Cuda compilation tools, release 13.0, V13.0.88"
        /*0030*/ 	.string	"Build cuda_13.0.r13.0/compiler.36424714_0"
        /*0030*/ 	.string	"-arch sm_90a -m 64 "



//--------------------- .note.nv.cuinfo           --------------------------
	.section	.note.nv.cuinfo,"",@"SHT_NOTE"
	.sectionflags	@"SHF_NOTE_NV_CUINFO"
        /*0018*/ 	.short	0x0002
        /*001a*/ 	.short	0x005a
        /*001c*/ 	.short	0x0082
	.zero		2


//--------------------- .nv.info                  --------------------------
	.section	.nv.info,"",@"SHT_CUDA_INFO"
	.align	4


	//----- nvinfo : EIATTR_REGCOUNT
	.align		4
        /*0000*/ 	.byte	0x04, 0x2f
        /*0002*/ 	.short	(.L_12 - .L_11)
	.align		4
.L_11:
        /*0004*/ 	.word	index@(_ZN7cutlass13device_kernelIN5flash19enable_sm80_to_sm89INS1_16FlashAttnFwdSm80INS1_25CollectiveMainloopFwdSm80ILi8ELi1ELb0EN4cute5tupleIJNS5_1CILi128EEENS7_ILi48EEENS7_ILi256EEEEEELi256ENS_10bfloat16_tEfNS_4arch4Sm80ELb1ELb0ELb0ELb1ELb0ELb1ELb1ELb0EEENS1_21CollectiveEpilogueFwdINS6_IJS8_SA_S9_EEENS6_IJNS7_ILi1EEESI_SI_EEESC_SE_Li256ELb1ELb1ELb0ELb0EEENS1_19SingleTileSchedulerILb1ELb0ELb1ELi128EEEEEEEEEvNT_6ParamsE)
        /*0008*/ 	.word	0x00000004


	//----- nvinfo : EIATTR_FRAME_SIZE
	.align		4
.L_12:
        /*000c*/ 	.byte	0x04, 0x11
        /*000e*/ 	.short	(.L_14 - .L_13)
	.align		4
.L_13:
        /*0010*/ 	.word	index@(_ZN7cutlass13device_kernelIN5flash19enable_sm80_to_sm89INS1_16FlashAttnFwdSm80INS1_25CollectiveMainloopFwdSm80ILi8ELi1ELb0EN4cute5tupleIJNS5_1CILi128EEENS7_ILi48EEENS7_ILi256EEEEEELi256ENS_10bfloat16_tEfNS_4arch4Sm80ELb1ELb0ELb0ELb1ELb0ELb1ELb1ELb0EEENS1_21CollectiveEpilogueFwdINS6_IJS8_SA_S9_EEENS6_IJNS7_ILi1EEESI_SI_EEESC_SE_Li256ELb1ELb1ELb0ELb0EEENS1_19SingleTileSchedulerILb1ELb0ELb1ELi128EEEEEEEEEvNT_6ParamsE)
        /*0014*/ 	.word	0x00000000


	//----- nvinfo : EIATTR_REGCOUNT
	.align		4
.L_14:
        /*0018*/ 	.byte	0x04, 0x2f
        /*001a*/ 	.short	(.L_16 - .L_15)
	.align		4
.L_15:
        /*001c*/ 	.word	index@(_ZN7cutlass13device_kernelIN5flash19enable_sm80_to_sm89INS1_16FlashAttnFwdSm80INS1_25CollectiveMainloopFwdSm80ILi8ELi1ELb0EN4cute5tupleIJNS5_1CILi128EEENS7_ILi96EEENS7_ILi256EEEEEELi256ENS_10bfloat16_tEfNS_4arch4Sm80ELb1ELb0ELb0ELb1ELb0ELb0ELb1ELb0EEENS1_21CollectiveEpilogueFwdINS6_IJS8_SA_S9_EEENS6_IJNS7_ILi1EEESI_SI_EEESC_SE_Li256ELb1ELb1ELb0ELb0EEENS1_19SingleTileSchedulerILb1ELb0ELb1ELi128EEEEEEEEEvNT_6ParamsE)
        /*0020*/ 	.word	0x00000004


	//----- nvinfo : EIATTR_FRAME_SIZE
	.align		4
.L_16:
        /*0024*/ 	.byte	0x04, 0x11
        /*0026*/ 	.short	(.L_18 - .L_17)
	.align		4
.L_17:
        /*0028*/ 	.word	index@(_ZN7cutlass13device_kernelIN5flash19enable_sm80_to_sm89INS1_16FlashAttnFwdSm80INS1_25CollectiveMainloopFwdSm80ILi8ELi1ELb0EN4cute5tupleIJNS5_1CILi128EEENS7_ILi96EEENS7_ILi256EEEEEELi256ENS_10bfloat16_tEfNS_4arch4Sm80ELb1ELb0ELb0ELb1ELb0ELb0ELb1ELb0EEENS1_21CollectiveEpilogueFwdINS6_IJS8_SA_S9_EEENS6_IJNS7_ILi1EEESI_SI_EEESC_SE_Li256ELb1ELb1ELb0ELb0EEENS1_19SingleTileSchedulerILb1ELb0ELb1ELi128EEEEEEEEEvNT_6ParamsE)
        /*002c*/ 	.word	0x00000000


	//----- nvinfo : EIATTR_REGCOUNT
	.align		4
.L_18:
        /*0030*/ 	.byte	0x04, 0x2f
        /*0032*/ 	.short	(.L_20 - .L_19)
	.align		4
.L_19:
        /*0034*/ 	.word	index@(_ZN7cutlass13device_kernelIN5flash19enable_sm80_to_sm89INS1_16FlashAttnFwdSm80INS1_25CollectiveMainloopFwdSm80ILi8ELi1ELb0EN4cute5tupleIJNS5_1CILi128EEENS7_ILi96EEENS7_ILi256EEEEEELi256ENS_10bfloat16_tEfNS_4arch4Sm80ELb1ELb0ELb0ELb0ELb0ELb0ELb1ELb0EEENS1_21CollectiveEpilogueFwdINS6_IJS8_SA_S9_EEENS6_IJNS7_ILi1EEESI_SI_EEESC_SE_Li256ELb0ELb1ELb0ELb0EEENS1_30DynamicPersistentTileSchedulerILi256ELi256ELb0ELb1ELb0EEEEEEEEEvNT_6ParamsE)
        /*0038*/ 	.word	0x00000004


	//----- nvinfo : EIATTR_FRAME_SIZE
	.align		4
.L_20:
        /*003c*/ 	.byte	0x04, 0x11
        /*003e*/ 	.short	(.L_22 - .L_21)
	.align		4
.L_21:
        /*0040*/ 	.word	index@(_ZN7cutlass13device_kernelIN5flash19enable_sm80_to_sm89INS1_16FlashAttnFwdSm80INS1_25CollectiveMainloopFwdSm80ILi8ELi1ELb0EN4cute5tupleIJNS5_1CILi128EEENS7_ILi96EEENS7_ILi256EEEEEELi256ENS_10bfloat16_tEfNS_4arch4Sm80ELb1ELb0ELb0ELb0ELb0ELb0ELb1ELb0EEENS1_21CollectiveEpilogueFwdINS6_IJS8_SA_S9_EEENS6_IJNS7_ILi1EEESI_SI_EEESC_SE_Li256ELb0ELb1ELb0ELb0EEENS1_30DynamicPersistentTileSchedulerILi256ELi256ELb0ELb1ELb0EEEEEEEEEvNT_6ParamsE)
        /*0044*/ 	.word	0x00000000


	//----- nvinfo : EIATTR_REGCOUNT
	.align		4
.L_22:
        /*0048*/ 	.byte	0x04, 0x2f
        /*004a*/ 	.short	(.L_24 - .L_23)
	.align		4
.L_23:
        /*004c*/ 	.word	index@(_ZN7cutlass13device_kernelIN5flash19enable_sm80_to_sm89INS1_16FlashAttnFwdSm80INS1_25CollectiveMainloopFwdSm80ILi8ELi1ELb0EN4cute5tupleIJNS5_1CILi128EEENS7_ILi48EEENS7_ILi256EEEEEELi256ENS_10bfloat16_tEfNS_4arch4Sm80ELb0ELb1ELb0ELb1ELb0ELb1ELb1ELb0EEENS1_21CollectiveEpilogueFwdINS6_IJS8_SA_S9_EEENS6_IJNS7_ILi1EEESI_SI_EEESC_SE_Li256ELb1ELb1ELb0ELb0EEENS1_19SingleTileSchedulerILb1ELb0ELb1ELi128EEEEEEEEEvNT_6ParamsE)
        /*0050*/ 	.word	0x00000004


	//----- nvinfo : EIATTR_FRAME_SIZE
	.align		4
.L_24:
        /*0054*/ 	.byte	0x04, 0x11
        /*0056*/ 	.short	(.L_26 - .L_25)
	.align		4
.L_25:
        /*0058*/ 	.word	index@(_ZN7cutlass13device_kernelIN5flash19enable_sm80_to_sm89INS1_16FlashAttnFwdSm80INS1_25CollectiveMainloopFwdSm80ILi8ELi1ELb0EN4cute5tupleIJNS5_1CILi128EEENS7_ILi48EEENS7_ILi256EEEEEELi256ENS_10bfloat16_tEfNS_4arch4Sm80ELb0ELb1ELb0ELb1ELb0ELb1ELb1ELb0EEENS1_21CollectiveEpilogueFwdINS6_IJS8_SA_S9_EEENS6_IJNS7_ILi1EEESI_SI_EEESC_SE_Li256ELb1ELb1ELb0ELb0EEENS1_19SingleTileSchedulerILb1ELb0ELb1ELi128EEEEEEEEEvNT_6ParamsE)
        /*005c*/ 	.word	0x00000000


	//----- nvinfo : EIATTR_REGCOUNT
	.align		4
.L_26:
        /*0060*/ 	.byte	0x04, 0x2f
        /*0062*/ 	.short	(.L_28 - .L_27)
	.align		4
.L_27:
        /*0064*/ 	.word	index@(_ZN7cutlass13device_kernelIN5flash19enable_sm80_to_sm89INS1_16FlashAttnFwdSm80INS1_25CollectiveMainloopFwdSm80ILi8ELi1ELb0EN4cute5tupleIJNS5_1CILi128EEENS7_ILi64EEENS7_ILi256EEEEEELi256ENS_10bfloat16_tEfNS_4arch4Sm80ELb0ELb1ELb0ELb1ELb0ELb0ELb1ELb0EEENS1_21CollectiveEpilogueFwdINS6_IJS8_SA_S9_EEENS6_IJNS7_ILi1EEESI_SI_EEESC_SE_Li256ELb1ELb1ELb0ELb0EEENS1_19SingleTileSchedulerILb1ELb0ELb1ELi128EEEEEEEEEvNT_6ParamsE)
        /*0068*/ 	.word	0x00000004


	//----- nvinfo : EIATTR_FRAME_SIZE
	.align		4
.L_28:
        /*006c*/ 	.byte	0x04, 0x11
        /*006e*/ 	.short	(.L_30 - .L_29)
	.align		4
.L_29:
        /*0070*/ 	.word	index@(_ZN7cutlass13device_kernelIN5flash19enable_sm80_to_sm89INS1_16FlashAttnFwdSm80INS1_25CollectiveMainloopFwdSm80ILi8ELi1ELb0EN4cute5tupleIJNS5_1CILi128EEENS7_ILi64EEENS7_ILi256EEEEEELi256ENS_10bfloat16_tEfNS_4arch4Sm80ELb0ELb1ELb0ELb1ELb0ELb0ELb1ELb0EEENS1_21CollectiveEpilogueFwdINS6_IJS8_SA_S9_EEENS6_IJNS7_ILi1EEESI_SI_EEESC_SE_Li256ELb1ELb1ELb0ELb0EEENS1_19SingleTileSchedulerILb1ELb0ELb1ELi128EEEEEEEEEvNT_6ParamsE)
        /*0074*/ 	.word	0x00000000


	//----- nvinfo : EIATTR_REGCOUNT
	.align		4
.L_30:
        /*0078*/ 	.byte	0x04, 0x2f
        /*007a*/ 	.short	(.L_32 - .L_31)
	.align		4
.L_31:
        /*007c*/ 	.word	index@(_ZN7cutlass13device_kernelIN5flash19enable_sm80_to_sm89INS1_16FlashAttnFwdSm80INS1_25CollectiveMainloopFwdSm80ILi8ELi1ELb0EN4cute5tupleIJNS5_1CILi128EEENS7_ILi64EEENS7_ILi256EEEEEELi256ENS_10bfloat16_tEfNS_4arch4Sm80ELb0ELb1ELb0ELb0ELb0ELb0ELb1ELb0EEENS1_21CollectiveEpilogueFwdINS6_IJS8_SA_S9_EEENS6_IJNS7_ILi1EEESI_SI_EEESC_SE_Li256ELb0ELb1ELb0ELb0EEENS1_19SingleTileSchedulerILb0ELb0ELb1ELi128EEEEEEEEEvNT_6ParamsE)
        /*0080*/ 	.word	0x00000004


	//----- nvinfo : EIATTR_FRAME_SIZE
	.align		4
.L_32:
        /*0084*/ 	.byte	0x04, 0x11
        /*0086*/ 	.short	(.L_34 - .L_33)
	.align		4
.L_33:
        /*0088*/ 	.word	index@(_ZN7cutlass13device_kernelIN5flash19enable_sm80_to_sm89INS1_16FlashAttnFwdSm80INS1_25CollectiveMainloopFwdSm80ILi8ELi1ELb0EN4cute5tupleIJNS5_1CILi128EEENS7_ILi64EEENS7_ILi256EEEEEELi256ENS_10bfloat16_tEfNS_4arch4Sm80ELb0ELb1ELb0ELb0ELb0ELb0ELb1ELb0EEENS1_21CollectiveEpilogueFwdINS6_IJS8_SA_S9_EEENS6_IJNS7_ILi1EEESI_SI_EEESC_SE_Li256ELb0ELb1ELb0ELb0EEENS1_19SingleTileSchedulerILb0ELb0ELb1ELi128EEEEEEEEEvNT_6ParamsE)
        /*008c*/ 	.word	0x00000000


	//----- nvinfo : EIATTR_REGCOUNT
	.align		4
.L_34:
        /*0090*/ 	.byte	0x04, 0x2f
        /*0092*/ 	.short	(.L_36 - .L_35)
	.align		4
.L_35:
        /*0094*/ 	.word	index@(_ZN7cutlass13device_kernelIN5flash19enable_sm80_to_sm89INS1_16FlashAttnFwdSm80INS1_25CollectiveMainloopFwdSm80ILi8ELi1ELb0EN4cute5tupleIJNS5_1CILi128EEENS7_ILi48EEENS7_ILi256EEEEEELi256ENS_10bfloat16_tEfNS_4arch4Sm80ELb0ELb0ELb0ELb1ELb0ELb1ELb1ELb0EEENS1_21CollectiveEpilogueFwdINS6_IJS8_SA_S9_EEENS6_IJNS7_ILi1EEESI_SI_EEESC_SE_Li256ELb1ELb1ELb0ELb0EEENS1_19SingleTileSchedulerILb1ELb0ELb1ELi128EEEEEEEEEvNT_6ParamsE)
        /*0098*/ 	.word	0x00000004


	//----- nvinfo : EIATTR_FRAME_SIZE
	.align		4
.L_36:
        /*009c*/ 	.byte	0x04, 0x11
        /*009e*/ 	.short	(.L_38 - .L_37)
	.align		4
.L_37:
        /*00a0*/ 	.word	index@(_ZN7cutlass13device_kernelIN5flash19enable_sm80_to_sm89INS1_16FlashAttnFwdSm80INS1_25CollectiveMainloopFwdSm80ILi8ELi1ELb0EN4cute5tupleIJNS5_1CILi128EEENS7_ILi48EEENS7_ILi256EEEEEELi256ENS_10bfloat16_tEfNS_4arch4Sm80ELb0ELb0ELb0ELb1ELb0ELb1ELb1ELb0EEENS1_21CollectiveEpilogueFwdINS6_IJS8_SA_S9_EEENS6_IJNS7_ILi1EEESI_SI_EEESC_SE_Li256ELb1ELb1ELb0ELb0EEENS1_19SingleTileSchedulerILb1ELb0ELb1ELi128EEEEEEEEEvNT_6ParamsE)
        /*00a4*/ 	.word	0x00000000


	//----- nvinfo : EIATTR_REGCOUNT
	.align		4
.L_38:
        /*00a8*/ 	.byte	0x04, 0x2f
        /*00aa*/ 	.short	(.L_40 - .L_39)
	.align		4
.L_39:
        /*00ac*/ 	.word	index@(_ZN7cutlass13device_kernelIN5flash19enable_sm80_to_sm89INS1_16FlashAttnFwdSm80INS1_25CollectiveMainloopFwdSm80ILi8ELi1ELb0EN4cute5tupleIJNS5_1CILi128EEENS7_ILi96EEENS7_ILi256EEEEEELi256ENS_10bfloat16_tEfNS_4arch4Sm80ELb0ELb0ELb0ELb1ELb0ELb0ELb1ELb0EEENS1_21CollectiveEpilogueFwdINS6_IJS8_SA_S9_EEENS6_IJNS7_ILi1EEESI_SI_EEESC_SE_Li256ELb1ELb1ELb0ELb0EEENS1_19SingleTileSchedulerILb1ELb0ELb1ELi128EEEEEEEEEvNT_6ParamsE)
        /*00b0*/ 	.word	0x00000004


	//----- nvinfo : EIATTR_FRAME_SIZE
	.align		4
.L_40:
        /*00b4*/ 	.byte	0x04, 0x11
        /*00b6*/ 	.short	(.L_42 - .L_41)
	.align		4
.L_41:
        /*00b8*/ 	.word	index@(_ZN7cutlass13device_kernelIN5flash19enable_sm80_to_sm89INS1_16FlashAttnFwdSm80INS1_25CollectiveMainloopFwdSm80ILi8ELi1ELb0EN4cute5tupleIJNS5_1CILi128EEENS7_ILi96EEENS7_ILi256EEEEEELi256ENS_10bfloat16_tEfNS_4arch4Sm80ELb0ELb0ELb0ELb1ELb0ELb0ELb1ELb0EEENS1_21CollectiveEpilogueFwdINS6_IJS8_SA_S9_EEENS6_IJNS7_ILi1EEESI_SI_EEESC_SE_Li256ELb1ELb1ELb0ELb0EEENS1_19SingleTileSchedulerILb1ELb0ELb1ELi128EEEEEEEEEvNT_6ParamsE)
        /*00bc*/ 	.word	0x00000000


	//----- nvinfo : EIATTR_REGCOUNT
	.align		4
.L_42:
        /*00c0*/ 	.byte	0x04, 0x2f
        /*00c2*/ 	.short	(.L_44 - .L_43)
	.align		4
.L_43:
        /*00c4*/ 	.word	index@(_ZN7cutlass13device_kernelIN5flash19enable_sm80_to_sm89INS1_16FlashAttnFwdSm80INS1_25CollectiveMainloopFwdSm80ILi8ELi1ELb0EN4cute5tupleIJNS5_1CILi128EEENS7_ILi96EEENS7_ILi256EEEEEELi256ENS_10bfloat16_tEfNS_4arch4Sm80ELb0ELb0ELb0ELb0ELb0ELb0ELb1ELb0EEENS1_21CollectiveEpilogueFwdINS6_IJS8_SA_S9_EEENS6_IJNS7_ILi1EEESI_SI_EEESC_SE_Li256ELb0ELb1ELb0ELb0EEENS1_19SingleTileSchedulerILb0ELb0ELb1ELi128EEEEEEEEEvNT_6ParamsE)
        /*00c8*/ 	.word	0x00000004


	//----- nvinfo : EIATTR_FRAME_SIZE
	.align		4
.L_44:
        /*00cc*/ 	.byte	0x04, 0x11
        /*00ce*/ 	.short	(.L_46 - .L_45)
	.align		4
.L_45:
        /*00d0*/ 	.word	index@(_ZN7cutlass13device_kernelIN5flash19enable_sm80_to_sm89INS1_16FlashAttnFwdSm80INS1_25CollectiveMainloopFwdSm80ILi8ELi1ELb0EN4cute5tupleIJNS5_1CILi128EEENS7_ILi96EEENS7_ILi256EEEEEELi256ENS_10bfloat16_tEfNS_4arch4Sm80ELb0ELb0ELb0ELb0ELb0ELb0ELb1ELb0EEENS1_21CollectiveEpilogueFwdINS6_IJS8_SA_S9_EEENS6_IJNS7_ILi1EEESI_SI_EEESC_SE_Li256ELb0ELb1ELb0ELb0EEENS1_19SingleTileSchedulerILb0ELb0ELb1ELi128EEEEEEEEEvNT_6ParamsE)
        /*00d4*/ 	.word	0x00000000


	//----- nvinfo : EIATTR_REGCOUNT
	.align		4
.L_46:
        /*00d8*/ 	.byte	0x04, 0x2f
        /*00da*/ 	.short	(.L_48 - .L_47)
	.align		4
.L_47:
        /*00dc*/ 	.word	index@(_ZN7cutlass13device_kernelIN5flash19enable_sm80_to_sm89INS1_16FlashAttnFwdSm80INS1_25CollectiveMainloopFwdSm80ILi8ELi1ELb0EN4cute5tupleIJNS5_1CILi128EEENS7_ILi32EEENS7_ILi256EEEEEELi256ENS_10bfloat16_tEfNS_4arch4Sm80ELb1ELb0ELb0ELb1ELb0ELb1ELb1ELb0EEENS1_21CollectiveEpilogueFwdINS6_IJS8_SA_S9_EEENS6_IJNS7_ILi1EEESI_SI_EEESC_SE_Li256ELb1ELb1ELb0ELb0EEENS1_19SingleTileSchedulerILb1ELb0ELb1ELi128EEEEEEEEEvNT_6ParamsE)
        /*00e0*/ 	.word	0x00000004


	//----- nvinfo : EIATTR_FRAME_SIZE
	.align		4
.L_48:
        /*00e4*/ 	.byte	0x04, 0x11
        /*00e6*/ 	.short	(.L_50 - .L_49)
	.align		4
.L_49:
        /*00e8*/ 	.word	index@(_ZN7cutlass13device_kernelIN5flash19enable_sm80_to_sm89INS1_16FlashAttnFwdSm80INS1_25CollectiveMainloopFwdSm80ILi8ELi1ELb0EN4cute5tupleIJNS5_1CILi128EEENS7_ILi32EEENS7_ILi256EEEEEELi256ENS_10bfloat16_tEfNS_4arch4Sm80ELb1ELb0ELb0ELb1ELb0ELb1ELb1ELb0EEENS1_21CollectiveEpilogueFwdINS6_IJS8_SA_S9_EEENS6_IJNS7_ILi1EEESI_SI_EEESC_SE_Li256ELb1ELb1ELb0ELb0EEENS1_19SingleTileSchedulerILb1ELb0ELb1ELi128EEEEEEEEEvNT_6ParamsE)
        /*00ec*/ 	.word	0x00000000


	//----- nvinfo : EIATTR_REGCOUNT
	.align		4
.L_50:
        /*00f0*/ 	.byte	0x04, 0x2f
        /*00f2*/ 	.short	(.L_52 - .L_51)
	.align		4
.L_51:
        /*00f4*/ 	.word	index@(_ZN7cutlass13device_kernelIN5flash19enable_sm80_to_sm89INS1_16FlashAttnFwdSm80INS1_25CollectiveMainloopFwdSm80ILi8ELi1ELb1EN4cute5tupleIJNS5_1CILi128EEENS7_ILi64EEENS7_ILi256EEEEEELi256ENS_10bfloat16_tEfNS_4arch4Sm80ELb1ELb0ELb0ELb1ELb0ELb0ELb1ELb0EEENS1_21CollectiveEpilogueFwdINS6_IJS8_SA_S9_EEENS6_IJNS7_ILi1EEESI_SI_EEESC_SE_Li256ELb1ELb1ELb0ELb0EEENS1_19SingleTileSchedulerILb1ELb0ELb1ELi128EEEEEEEEEvNT_6ParamsE)
        /*00f8*/ 	.word	0x00000004


	//----- nvinfo : EIATTR_FRAME_SIZE
	.align		4
.L_52:
        /*00fc*/ 	.byte	0x04, 0x11
        /*00fe*/ 	.short	(.L_54 - .L_53)
	.align		4
.L_53:
        /*0100*/ 	.word	index@(_ZN7cutlass13device_kernelIN5flash19enable_sm80_to_sm89INS1_16FlashAttnFwdSm80INS1_25CollectiveMainloopFwdSm80ILi8ELi1ELb1EN4cute5tupleIJNS5_1CILi128EEENS7_ILi64EEENS7_ILi256EEEEEELi256ENS_10bfloat16_tEfNS_4arch4Sm80ELb1ELb0ELb0ELb1ELb0ELb0ELb1ELb0EEENS1_21CollectiveEpilogueFwdINS6_IJS8_SA_S9_EEENS6_IJNS7_ILi1EEESI_SI_EEESC_SE_Li256ELb1ELb1ELb0ELb0EEENS1_19SingleTileSchedulerILb1ELb0ELb1ELi128EEEEEEEEEvNT_6ParamsE)
        /*0104*/ 	.word	0x00000000


	//----- nvinfo : EIATTR_REGCOUNT
	.align		4
.L_54:
        /*0108*/ 	.byte	0x04, 0x2f
        /*010a*/ 	.short	(.L_56 - .L_55)
	.align		4
.L_55:
        /*010c*/ 	.word	index@(_ZN7cutlass13device_kernelIN5flash19enable_sm80_to_sm89INS1_16FlashAttnFwdSm80INS1_25CollectiveMainloopFwdSm80ILi8ELi1ELb1EN4cute5tupleIJNS5_1CILi128EEENS7_ILi64EEENS7_ILi256EEEEEELi256ENS_10bfloat16_tEfNS_4arch4Sm80ELb1ELb0ELb0ELb0ELb0ELb0ELb1ELb0EEENS1_21CollectiveEpilogueFwdINS6_IJS8_SA_S9_EEENS6_IJNS7_ILi1EEESI_SI_EEESC_SE_Li256ELb0ELb1ELb0ELb0EEENS1_30DynamicPersistentTileSchedulerILi256ELi256ELb0ELb1ELb0EEEEEEEEEvNT_6ParamsE)
        /*0110*/ 	.word	0x00000004


	//----- nvinfo : EIATTR_FRAME_SIZE
	.align		4
.L_56:
        /*0114*/ 	.byte	0x04, 0x11
        /*0116*/ 	.short	(.L_58 - .L_57)
	.align		4
.L_57:
        /*0118*/ 	.word	index@(_ZN7cutlass13device_kernelIN5flash19enable_sm80_to_sm89INS1_16FlashAttnFwdSm80INS1_25CollectiveMainloopFwdSm80ILi8ELi1ELb1EN4cute5tupleIJNS5_1CILi128EEENS7_ILi64EEENS7_ILi256EEEEEELi256ENS_10bfloat16_tEfNS_4arch4Sm80ELb1ELb0ELb0ELb0ELb0ELb0ELb1ELb0EEENS1_21CollectiveEpilogueFwdINS6_IJS8_SA_S9_EEENS6_IJNS7_ILi1EEESI_SI_EEESC_SE_Li256ELb0ELb1ELb0ELb0EEENS1_30DynamicPersistentTileSchedulerILi256ELi256ELb0ELb1ELb0EEEEEEEEEvNT_6ParamsE)
        /*011c*/ 	.word	0x00000000


	//----- nvinfo : EIATTR_REGCOUNT
	.align		4
.L_58:
        /*0120*/ 	.byte	0x04, 0x2f
        /*0122*/ 	.short	(.L_60 - .L_59)
	.align		4
.L_59:
        /*0124*/ 	.word	index@(_ZN7cutlass13device_kernelIN5flash19enable_sm80_to_sm89INS1_16FlashAttnFwdSm80INS1_25CollectiveMainloopFwdSm80ILi8ELi1ELb0EN4cute5tupleIJNS5_1CILi128EEENS7_ILi32EEENS7_ILi256EEEEEELi256ENS_10bfloat16_tEfNS_4arch4Sm80ELb0ELb1ELb0ELb1ELb0ELb1ELb1ELb0EEENS1_21CollectiveEpilogueFwdINS6_IJS8_SA_S9_EEENS6_IJNS7_ILi1EEESI_SI_EEESC_SE_Li256ELb1ELb1ELb0ELb0EEENS1_19SingleTileSchedulerILb1ELb0ELb1ELi128EEEEEEEEEvNT_6ParamsE)
        /*0128*/ 	.word	0x00000004


	//----- nvinfo : EIATTR_FRAME_SIZE
	.align		4
.L_60:
        /*012c*/ 	.byte	0x04, 0x11
        /*012e*/ 	.short	(.L_62 - .L_61)
	.align		4
.L_61:
        /*0130*/ 	.word	index@(_ZN7cutlass13device_kernelIN5flash19enable_sm80_to_sm89INS1_16FlashAttnFwdSm80INS1_25CollectiveMainloopFwdSm80ILi8ELi1ELb0EN4cute5tupleIJNS5_1CILi128EEENS7_ILi32EEENS7_ILi256EEEEEELi256ENS_10bfloat16_tEfNS_4arch4Sm80ELb0ELb1ELb0ELb1ELb0ELb1ELb1ELb0EEENS1_21CollectiveEpilogueFwdINS6_IJS8_SA_S9_EEENS6_IJNS7_ILi1EEESI_SI_EEESC_SE_Li256ELb1ELb1ELb0ELb0EEENS1_19SingleTileSchedulerILb1ELb0ELb1ELi128EEEEEEEEEvNT_6ParamsE)
        /*0134*/ 	.word	0x00000000


	//----- nvinfo : EIATTR_REGCOUNT
	.align		4
.L_62:
        /*0138*/ 	.byte	0x04, 0x2f
        /*013a*/ 	.short	(.L_64 - .L_63)
	.align		4
.L_63:
        /*013c*/ 	.word	index@(_ZN7cutlass13device_kernelIN5flash19enable_sm80_to_sm89INS1_16FlashAttnFwdSm80INS1_25CollectiveMainloopFwdSm80ILi8ELi1ELb1EN4cute5tupleIJNS5_1CILi128EEENS7_ILi48EEENS7_ILi256EEEEEELi256ENS_10bfloat16_tEfNS_4arch4Sm80ELb0ELb1ELb0ELb1ELb0ELb0ELb1ELb0EEENS1_21CollectiveEpilogueFwdINS6_IJS8_SA_S9_EEENS6_IJNS7_ILi1EEESI_SI_EEESC_SE_Li256ELb1ELb1ELb0ELb0EEENS1_19SingleTileSchedulerILb1ELb0ELb1ELi128EEEEEEEEEvNT_6ParamsE)
        /*0140*/ 	.word	0x00000004


	//----- nvinfo : EIATTR_FRAME_SIZE
	.align		4
.L_64:
        /*0144*/ 	.byte	0x04, 0x11
        /*0146*/ 	.short	(.L_66 - .L_65)
	.align		4
.L_65:
        /*0148*/ 	.word	index@(_ZN7cutlass13device_kernelIN5flash19enable_sm80_to_sm89INS1_16FlashAttnFwdSm80INS1_25CollectiveMainloopFwdSm80ILi8ELi1ELb1EN4cute5tupleIJNS5_1CILi128EEENS7_ILi48EEENS7_ILi256EEEEEELi256ENS_10bfloat16_tEfNS_4arch4Sm80ELb0ELb1ELb0ELb1ELb0ELb0ELb1ELb0EEENS1_21CollectiveEpilogueFwdINS6_IJS8_SA_S9_EEENS6_IJNS7_ILi1EEESI_SI_EEESC_SE_Li256ELb1ELb1ELb0ELb0EEENS1_19SingleTileSchedulerILb1ELb0ELb1ELi128EEEEEEEEEvNT_6ParamsE)
        /*014c*/ 	.word	0x00000000


	//----- nvinfo : EIATTR_REGCOUNT
	.align		4
.L_66:
        /*0150*/ 	.byte	0x04, 0x2f
        /*0152*/ 	.short	(.L_68 - .L_67)
	.align		4
.L_67:
        /*0154*/ 	.word	index@(_ZN7cutlass13device_kernelIN5flash19enable_sm80_to_sm89INS1_16FlashAttnFwdSm80INS1_25CollectiveMainloopFwdSm80ILi8ELi1ELb1EN4cute5tupleIJNS5_1CILi128EEENS7_ILi48EEENS7_ILi256EEEEEELi256ENS_10bfloat16_tEfNS_4arch4Sm80ELb0ELb1ELb0ELb0ELb0ELb0ELb1ELb0EEENS1_21CollectiveEpilogueFwdINS6_IJS8_SA_S9_EEENS6_IJNS7_ILi1EEESI_SI_EEESC_SE_Li256ELb0ELb1ELb0ELb0EEENS1_19SingleTileSchedulerILb0ELb0ELb1ELi128EEEEEEEEEvNT_6ParamsE)
        /*0158*/ 	.word	0x00000004


	//----- nvinfo : EIATTR_FRAME_SIZE
	.align		4
.L_68:
        /*015c*/ 	.byte	0x04, 0x11
        /*015e*/ 	.short	(.L_70 - .L_69)
	.align		4
.L_69:
        /*0160*/ 	.word	index@(_ZN7cutlass13device_kernelIN5flash19enable_sm80_to_sm89INS1_16FlashAttnFwdSm80INS1_25CollectiveMainloopFwdSm80ILi8ELi1ELb1EN4cute5tupleIJNS5_1CILi128EEENS7_ILi48EEENS7_ILi256EEEEEELi256ENS_10bfloat16_tEfNS_4arch4Sm80ELb0ELb1ELb0ELb0ELb0ELb0ELb1ELb0EEENS1_21CollectiveEpilogueFwdINS6_IJS8_SA_S9_EEENS6_IJNS7_ILi1EEESI_SI_EEESC_SE_Li256ELb0ELb1ELb0ELb0EEENS1_19SingleTileSchedulerILb0ELb0ELb1ELi128EEEEEEEEEvNT_6ParamsE)
        /*0164*/ 	.word	0x00000000


	//----- nvinfo : EIATTR_REGCOUNT
	.align		4
.L_70:
        /*0168*/ 	.byte	0x04, 0x2f
        /*016a*/ 	.short	(.L_72 - .L_71)
	.align		4
.L_71:
        /*016c*/ 	.word	index@(_ZN7cutlass13device_kernelIN5flash19enable_sm80_to_sm89INS1_16FlashAttnFwdSm80INS1_25CollectiveMainloopFwdSm80ILi8ELi1ELb0EN4cute5tupleIJNS5_1CILi128EEENS7_ILi32EEENS7_ILi256EEEEEELi256ENS_10bfloat16_tEfNS_4arch4Sm80ELb0ELb0ELb0ELb1ELb0ELb1ELb1ELb0EEENS1_21CollectiveEpilogueFwdINS6_IJS8_SA_S9_EEENS6_IJNS7_ILi1EEESI_SI_EEESC_SE_Li256ELb1ELb1ELb0ELb0EEENS1_19SingleTileSchedulerILb1ELb0ELb1ELi128EEEEEEEEEvNT_6ParamsE)
        /*0170*/ 	.word	0x00000004


	//----- nvinfo : EIATTR_FRAME_SIZE
	.align		4
.L_72:
        /*0174*/ 	.byte	0x04, 0x11
        /*0176*/ 	.short	(.L_74 - .L_73)
	.align		4
.L_73:
        /*0178*/ 	.word	index@(_ZN7cutlass13device_kernelIN5flash19enable_sm80_to_sm89INS1_16FlashAttnFwdSm80INS1_25CollectiveMainloopFwdSm80ILi8ELi1ELb0EN4cute5tupleIJNS5_1CILi128EEENS7_ILi32EEENS7_ILi256EEEEEELi256ENS_10bfloat16_tEfNS_4arch4Sm80ELb0ELb0ELb0ELb1ELb0ELb1ELb1ELb0EEENS1_21CollectiveEpilogueFwdINS6_IJS8_SA_S9_EEENS6_IJNS7_ILi1EEESI_SI_EEESC_SE_Li256ELb1ELb1ELb0ELb0EEENS1_19SingleTileSchedulerILb1ELb0ELb1ELi128EEEEEEEEEvNT_6ParamsE)
        /*017c*/ 	.word	0x00000000


	//----- nvinfo : EIATTR_REGCOUNT
	.align		4
.L_74:
        /*0180*/ 	.byte	0x04, 0x2f
        /*0182*/ 	.short	(.L_76 - .L_75)
	.align		4
.L_75:
        /*0184*/ 	.word	index@(_ZN7cutlass13device_kernelIN5flash19enable_sm80_to_sm89INS1_16FlashAttnFwdSm80INS1_25CollectiveMainloopFwdSm80ILi8ELi1ELb1EN4cute5tupleIJNS5_1CILi128EEENS7_ILi64EEENS7_ILi256EEEEEELi256ENS_10bfloat16_tEfNS_4arch4Sm80ELb0ELb0ELb0ELb1ELb0ELb0ELb1ELb0EEENS1_21CollectiveEpilogueFwdINS6_IJS8_SA_S9_EEENS6_IJNS7_ILi1EEESI_SI_EEESC_SE_Li256ELb1ELb1ELb0ELb0EEENS1_19SingleTileSchedulerILb1ELb0ELb1ELi128EEEEEEEEEvNT_6ParamsE)
        /*0188*/ 	.word	0x00000004


	//----- nvinfo : EIATTR_FRAME_SIZE
	.align		4
.L_76:
        /*018c*/ 	.byte	0x04, 0x11
        /*018e*/ 	.short	(.L_78 - .L_77)
	.align		4
.L_77:
        /*0190*/ 	.word	index@(_ZN7cutlass13device_kernelIN5flash19enable_sm80_to_sm89INS1_16FlashAttnFwdSm80INS1_25CollectiveMainloopFwdSm80ILi8ELi1ELb1EN4cute5tupleIJNS5_1CILi128EEENS7_ILi64EEENS7_ILi256EEEEEELi256ENS_10bfloat16_tEfNS_4arch4Sm80ELb0ELb0ELb0ELb1ELb0ELb0ELb1ELb0EEENS1_21CollectiveEpilogueFwdINS6_IJS8_SA_S9_EEENS6_IJNS7_ILi1EEESI_SI_EEESC_SE_Li256ELb1ELb1ELb0ELb0EEENS1_19SingleTileSchedulerILb1ELb0ELb1ELi128EEEEEEEEEvNT_6ParamsE)
        /*0194*/ 	.word	0x00000000


	//----- nvinfo : EIATTR_REGCOUNT
	.align		4
.L_78:
        /*0198*/ 	.byte	0x04, 0x2f
        /*019a*/ 	.short	(.L_80 - .L_79)
	.align		4
.L_79:
        /*019c*/ 	.word	index@(_ZN7cutlass13device_kernelIN5flash19enable_sm80_to_sm89INS1_16FlashAttnFwdSm80INS1_25CollectiveMainloopFwdSm80ILi8ELi1ELb1EN4cute5tupleIJNS5_1CILi128EEENS7_ILi64EEENS7_ILi256EEEEEELi256ENS_10bfloat16_tEfNS_4arch4Sm80ELb0ELb0ELb0ELb0ELb0ELb0ELb1ELb0EEENS1_21CollectiveEpilogueFwdINS6_IJS8_SA_S9_EEENS6_IJNS7_ILi1EEESI_SI_EEESC_SE_Li256ELb0ELb1ELb0ELb0EEENS1_19SingleTileSchedulerILb0ELb0ELb1ELi128EEEEEEEEEvNT_6ParamsE)
        /*01a0*/ 	.word	0x00000004


	//----- nvinfo : EIATTR_FRAME_SIZE
	.align		4
.L_80:
        /*01a4*/ 	.byte	0x04, 0x11
        /*01a6*/ 	.short	(.L_82 - .L_81)
	.align		4
.L_81:
        /*01a8*/ 	.word	index@(_ZN7cutlass13device_kernelIN5flash19enable_sm80_to_sm89INS1_16FlashAttnFwdSm80INS1_25CollectiveMainloopFwdSm80ILi8ELi1ELb1EN4cute5tupleIJNS5_1CILi128EEENS7_ILi64EEENS7_ILi256EEEEEELi256ENS_10bfloat16_tEfNS_4arch4Sm80ELb0ELb0ELb0ELb0ELb0ELb0ELb1ELb0EEENS1_21CollectiveEpilogueFwdINS6_IJS8_SA_S9_EEENS6_IJNS7_ILi1EEESI_SI_EEESC_SE_Li256ELb0ELb1ELb0ELb0EEENS1_19SingleTileSchedulerILb0ELb0ELb1ELi128EEEEEEEEEvNT_6ParamsE)
        /*01ac*/ 	.word	0x00000000


	//----- nvinfo : EIATTR_MIN_STACK_SIZE
	.align		4
.L_82:
        /*01b0*/ 	.byte	0x04, 0x12
        /*01b2*/ 	.short	(.L_84 - .L_83)
	.align		4
.L_83:
        /*01b4*/ 	.word	index@(_ZN7cutlass13device_kernelIN5flash19enable_sm80_to_sm89INS1_16FlashAttnFwdSm80INS1_25CollectiveMainloopFwdSm80ILi8ELi1ELb1EN4cute5tupleIJNS5_1CILi128EEENS7_ILi64EEENS7_ILi256EEEEEELi256ENS_10bfloat16_tEfNS_4arch4Sm80ELb0ELb0ELb0ELb0ELb0ELb0ELb1ELb0EEENS1_21CollectiveEpilogueFwdINS6_IJS8_SA_S9_EEENS6_IJNS7_ILi1EEESI_SI_EEESC_SE_Li256ELb0ELb1ELb0ELb0EEENS1_19SingleTileSchedulerILb0ELb0ELb1ELi128EEEEEEEEEvNT_6ParamsE)
        /*01b8*/ 	.word	0x00000000


	//----- nvinfo : EIATTR_MIN_STACK_SIZE
	.align		4
.L_84:
        /*01bc*/ 	.byte	0x04, 0x12
        /*01be*/ 	.short	(.L_86 - .L_85)
	.align		4
.L_85:
        /*01c0*/ 	.word	index@(_ZN7cutlass13device_kernelIN5flash19enable_sm80_to_sm89INS1_16FlashAttnFwdSm80INS1_25CollectiveMainloopFwdSm80ILi8ELi1ELb1EN4cute5tupleIJNS5_1CILi128EEENS7_ILi64EEENS7_ILi256EEEEEELi256ENS_10bfloat16_tEfNS_4arch4Sm80ELb0ELb0ELb0ELb1ELb0ELb0ELb1ELb0EEENS1_21CollectiveEpilogueFwdINS6_IJS8_SA_S9_EEENS6_IJNS7_ILi1EEESI_SI_EEESC_SE_Li256ELb1ELb1ELb0ELb0EEENS1_19SingleTileSchedulerILb1ELb0ELb1ELi128EEEEEEEEEvNT_6ParamsE)
        /*01c4*/ 	.word	0x00000000


	//----- nvinfo : EIATTR_MIN_STACK_SIZE
	.align		4
.L_86:
        /*01c8*/ 	.byte	0x04, 0x12
        /*01ca*/ 	.short	(.L_88 - .L_87)
	.align		4
.L_87:
        /*01cc*/ 	.word	index@(_ZN7cutlass13device_kernelIN5flash19enable_sm80_to_sm89INS1_16FlashAttnFwdSm80INS1_25CollectiveMainloopFwdSm80ILi8ELi1ELb0EN4cute5tupleIJNS5_1CILi128EEENS7_ILi32EEENS7_ILi256EEEEEELi256ENS_10bfloat16_tEfNS_4arch4Sm80ELb0ELb0ELb0ELb1ELb0ELb1ELb1ELb0EEENS1_21CollectiveEpilogueFwdINS6_IJS8_SA_S9_EEENS6_IJNS7_ILi1EEESI_SI_EEESC_SE_Li256ELb1ELb1ELb0ELb0EEENS1_19SingleTileSchedulerILb1ELb0ELb1ELi128EEEEEEEEEvNT_6ParamsE)
        /*01d0*/ 	.word	0x00000000


	//----- nvinfo : EIATTR_MIN_STACK_SIZE
	.align		4
.L_88:
        /*01d4*/ 	.byte	0x04, 0x12
        /*01d6*/ 	.short	(.L_90 - .L_89)
	.align		4
.L_89:
        /*01d8*/ 	.word	index@(_ZN7cutlass13device_kernelIN5flash19enable_sm80_to_sm89INS1_16FlashAttnFwdSm80INS1_25CollectiveMainloopFwdSm80ILi8ELi1ELb1EN4cute5tupleIJNS5_1CILi128EEENS7_ILi48EEENS7_ILi256EEEEEELi256ENS_10bfloat16_tEfNS_4arch4Sm80ELb0ELb1ELb0ELb0ELb0ELb0ELb1ELb0EEENS1_21CollectiveEpilogueFwdINS6_IJS8_SA_S9_EEENS6_IJNS7_ILi1EEESI_SI_EEESC_SE_Li256ELb0ELb1ELb0ELb0EEENS1_19SingleTileSchedulerILb0ELb0ELb1ELi128EEEEEEEEEvNT_6ParamsE)
        /*01dc*/ 	.word	0x00000000


	//----- nvinfo : EIATTR_MIN_STACK_SIZE
	.align		4
.L_90:
        /*01e0*/ 	.byte	0x04, 0x12
        /*01e2*/ 	.short	(.L_92 - .L_91)
	.align		4
.L_91:
        /*01e4*/ 	.word	index@(_ZN7cutlass13device_kernelIN5flash19enable_sm80_to_sm89INS1_16FlashAttnFwdSm80INS1_25CollectiveMainloopFwdSm80ILi8ELi1ELb1EN4cute5tupleIJNS5_1CILi128EEENS7_ILi48EEENS7_ILi256EEEEEELi256ENS_10bfloat16_tEfNS_4arch4Sm80ELb0ELb1ELb0ELb1ELb0ELb0ELb1ELb0EEENS1_21CollectiveEpilogueFwdINS6_IJS8_SA_S9_EEENS6_IJNS7_ILi1EEESI_SI_EEESC_SE_Li256ELb1ELb1ELb0ELb0EEENS1_19SingleTileSchedulerILb1ELb0ELb1ELi128EEEEEEEEEvNT_6ParamsE)
        /*01e8*/ 	.word	0x00000000


	//----- nvinfo : EIATTR_MIN_STACK_SIZE
	.align		4
.L_92:
        /*01ec*/ 	.byte	0x04, 0x12
        /*01ee*/ 	.short	(.L_94 - .L_93)
	.align		4
.L_93:
        /*01f0*/ 	.word	index@(_ZN7cutlass13device_kernelIN5flash19enable_sm80_to_sm89INS1_16FlashAttnFwdSm80INS1_25CollectiveMainloopFwdSm80ILi8ELi1ELb0EN4cute5tupleIJNS5_1CILi128EEENS7_ILi32EEENS7_ILi256EEEEEELi256ENS_10bfloat16_tEfNS_4arch4Sm80ELb0ELb1ELb0ELb1ELb0ELb1ELb1ELb0EEENS1_21CollectiveEpilogueFwdINS6_IJS8_SA_S9_EEENS6_IJNS7_ILi1EEESI_SI_EEESC_SE_Li256ELb1ELb1ELb0ELb0EEENS1_19SingleTileSchedulerILb1ELb0ELb1ELi128EEEEEEEEEvNT_6ParamsE)
        /*01f4*/ 	.word	0x00000000


	//----- nvinfo : EIATTR_MIN_STACK_SIZE
	.align		4
.L_94:
        /*01f8*/ 	.byte	0x04, 0x12
        /*01fa*/ 	.short	(.L_96 - .L_95)
	.align		4
.L_95:
        /*01fc*/ 	.word	index@(_ZN7cutlass13device_kernelIN5flash19enable_sm80_to_sm89INS1_16FlashAttnFwdSm80INS1_25CollectiveMainloopFwdSm80ILi8ELi1ELb1EN4cute5tupleIJNS5_1CILi128EEENS7_ILi64EEENS7_ILi256EEEEEELi256ENS_10bfloat16_tEfNS_4arch4Sm80ELb1ELb0ELb0ELb0ELb0ELb0ELb1ELb0EEENS1_21CollectiveEpilogueFwdINS6_IJS8_SA_S9_EEENS6_IJNS7_ILi1EEESI_SI_EEESC_SE_Li256ELb0ELb1ELb0ELb0EEENS1_30DynamicPersistentTileSchedulerILi256ELi256ELb0ELb1ELb0EEEEEEEEEvNT_6ParamsE)
        /*0200*/ 	.word	0x00000000


	//----- nvinfo : EIATTR_MIN_STACK_SIZE
	.align		4
.L_96:
        /*0204*/ 	.byte	0x04, 0x12
        /*0206*/ 	.short	(.L_98 - .L_97)
	.align		4
.L_97:
        /*0208*/ 	.word	index@(_ZN7cutlass13device_kernelIN5flash19enable_sm80_to_sm89INS1_16FlashAttnFwdSm80INS1_25CollectiveMainloopFwdSm80ILi8ELi1ELb1EN4cute5tupleIJNS5_1CILi128EEENS7_ILi64EEENS7_ILi256EEEEEELi256ENS_10bfloat16_tEfNS_4arch4Sm80ELb1ELb0ELb0ELb1ELb0ELb0ELb1ELb0EEENS1_21CollectiveEpilogueFwdINS6_IJS8_SA_S9_EEENS6_IJNS7_ILi1EEESI_SI_EEESC_SE_Li256ELb1ELb1ELb0ELb0EEENS1_19SingleTileSchedulerILb1ELb0ELb1ELi128EEEEEEEEEvNT_6ParamsE)
        /*020c*/ 	.word	0x00000000


	//----- nvinfo : EIATTR_MIN_STACK_SIZE
	.align		4
.L_98:
        /*0210*/ 	.byte	0x04, 0x12
        /*0212*/ 	.short	(.L_100 - .L_99)
	.align		4
.L_99:
        /*0214*/ 	.word	index@(_ZN7cutlass13device_kernelIN5flash19enable_sm80_to_sm89INS1_16FlashAttnFwdSm80INS1_25CollectiveMainloopFwdSm80ILi8ELi1ELb0EN4cute5tupleIJNS5_1CILi128EEENS7_ILi32EEENS7_ILi256EEEEEELi256ENS_10bfloat16_tEfNS_4arch4Sm80ELb1ELb0ELb0ELb1ELb0ELb1ELb1ELb0EEENS1_21CollectiveEpilogueFwdINS6_IJS8_SA_S9_EEENS6_IJNS7_ILi1EEESI_SI_EEESC_SE_Li256ELb1ELb1ELb0ELb0EEENS1_19SingleTileSchedulerILb1ELb0ELb1ELi128EEEEEEEEEvNT_6ParamsE)
        /*0218*/ 	.word	0x00000000


	//----- nvinfo : EIATTR_MIN_STACK_SIZE
	.align		4
.L_100:
        /*021c*/ 	.byte	0x04, 0x12
        /*021e*/ 	.short	(.L_102 - .L_101)
	.align		4
.L_101:
        /*0220*/ 	.word	index@(_ZN7cutlass13device_kernelIN5flash19enable_sm80_to_sm89INS1_16FlashAttnFwdSm80INS1_25CollectiveMainloopFwdSm80ILi8ELi1ELb0EN4cute5tupleIJNS5_1CILi128EEENS7_ILi96EEENS7_ILi256EEEEEELi256ENS_10bfloat16_tEfNS_4arch4Sm80ELb0ELb0ELb0ELb0ELb0ELb0ELb1ELb0EEENS1_21CollectiveEpilogueFwdINS6_IJS8_SA_S9_EEENS6_IJNS7_ILi1EEESI_SI_EEESC_SE_Li256ELb0ELb1ELb0ELb0EEENS1_19SingleTileSchedulerILb0ELb0ELb1ELi128EEEEEEEEEvNT_6ParamsE)
        /*0224*/ 	.word	0x00000000


	//----- nvinfo : EIATTR_MIN_STACK_SIZE
	.align		4
.L_102:
        /*0228*/ 	.byte	0x04, 0x12
        /*022a*/ 	.short	(.L_104 - .L_103)
	.align		4
.L_103:
        /*022c*/ 	.word	index@(_ZN7cutlass13device_kernelIN5flash19enable_sm80_to_sm89INS1_16FlashAttnFwdSm80INS1_25CollectiveMainloopFwdSm80ILi8ELi1ELb0EN4cute5tupleIJNS5_1CILi128EEENS7_ILi96EEENS7_ILi256EEEEEELi256ENS_10bfloat16_tEfNS_4arch4Sm80ELb0ELb0ELb0ELb1ELb0ELb0ELb1ELb0EEENS1_21CollectiveEpilogueFwdINS6_IJS8_SA_S9_EEENS6_IJNS7_ILi1EEESI_SI_EEESC_SE_Li256ELb1ELb1ELb0ELb0EEENS1_19SingleTileSchedulerILb1ELb0ELb1ELi128EEEEEEEEEvNT_6ParamsE)
        /*0230*/ 	.word	0x00000000


	//----- nvinfo : EIATTR_MIN_STACK_SIZE
	.align		4
.L_104:
        /*0234*/ 	.byte	0x04, 0x12
        /*0236*/ 	.short	(.L_106 - .L_105)
	.align		4
.L_105:
        /*0238*/ 	.word	index@(_ZN7cutlass13device_kernelIN5flash19enable_sm80_to_sm89INS1_16FlashAttnFwdSm80INS1_25CollectiveMainloopFwdSm80ILi8ELi1ELb0EN4cute5tupleIJNS5_1CILi128EEENS7_ILi48EEENS7_ILi256EEEEEELi256ENS_10bfloat16_tEfNS_4arch4Sm80ELb0ELb0ELb0ELb1ELb0ELb1ELb1ELb0EEENS1_21CollectiveEpilogueFwdINS6_IJS8_SA_S9_EEENS6_IJNS7_ILi1EEESI_SI_EEESC_SE_Li256ELb1ELb1ELb0ELb0EEENS1_19SingleTileSchedulerILb1ELb0ELb1ELi128EEEEEEEEEvNT_6ParamsE)
        /*023c*/ 	.word	0x00000000


	//----- nvinfo : EIATTR_MIN_STACK_SIZE
	.align		4
.L_106:
        /*0240*/ 	.byte	0x04, 0x12
        /*0242*/ 	.short	(.L_108 - .L_107)
	.align		4
.L_107:
        /*0244*/ 	.word	index@(_ZN7cutlass13device_kernelIN5flash19enable_sm80_to_sm89INS1_16FlashAttnFwdSm80INS1_25CollectiveMainloopFwdSm80ILi8ELi1ELb0EN4cute5tupleIJNS5_1CILi128EEENS7_ILi64EEENS7_ILi256EEEEEELi256ENS_10bfloat16_tEfNS_4arch4Sm80ELb0ELb1ELb0ELb0ELb0ELb0ELb1ELb0EEENS1_21CollectiveEpilogueFwdINS6_IJS8_SA_S9_EEENS6_IJNS7_ILi1EEESI_SI_EEESC_SE_Li256ELb0ELb1ELb0ELb0EEENS1_19SingleTileSchedulerILb0ELb0ELb1ELi128EEEEEEEEEvNT_6ParamsE)
        /*0248*/ 	.word	0x00000000


	//----- nvinfo : EIATTR_MIN_STACK_SIZE
	.align		4
.L_108:
        /*024c*/ 	.byte	0x04, 0x12
        /*024e*/ 	.short	(.L_110 - .L_109)
	.align		4
.L_109:
        /*0250*/ 	.word	index@(_ZN7cutlass13device_kernelIN5flash19enable_sm80_to_sm89INS1_16FlashAttnFwdSm80INS1_25CollectiveMainloopFwdSm80ILi8ELi1ELb0EN4cute5tupleIJNS5_1CILi128EEENS7_ILi64EEENS7_ILi256EEEEEELi256ENS_10bfloat16_tEfNS_4arch4Sm80ELb0ELb1ELb0ELb1ELb0ELb0ELb1ELb0EEENS1_21CollectiveEpilogueFwdINS6_IJS8_SA_S9_EEENS6_IJNS7_ILi1EEESI_SI_EEESC_SE_Li256ELb1ELb1ELb0ELb0EEENS1_19SingleTileSchedulerILb1ELb0ELb1ELi128EEEEEEEEEvNT_6ParamsE)
        /*0254*/ 	.word	0x00000000


	//----- nvinfo : EIATTR_MIN_STACK_SIZE
	.align		4
.L_110:
        /*0258*/ 	.byte	0x04, 0x12
        /*025a*/ 	.short	(.L_112 - .L_111)
	.align		4
.L_111:
        /*025c*/ 	.word	index@(_ZN7cutlass13device_kernelIN5flash19enable_sm80_to_sm89INS1_16FlashAttnFwdSm80INS1_25CollectiveMainloopFwdSm80ILi8ELi1ELb0EN4cute5tupleIJNS5_1CILi128EEENS7_ILi48EEENS7_ILi256EEEEEELi256ENS_10bfloat16_tEfNS_4arch4Sm80ELb0ELb1ELb0ELb1ELb0ELb1ELb1ELb0EEENS1_21CollectiveEpilogueFwdINS6_IJS8_SA_S9_EEENS6_IJNS7_ILi1EEESI_SI_EEESC_SE_Li256ELb1ELb1ELb0ELb0EEENS1_19SingleTileSchedulerILb1ELb0ELb1ELi128EEEEEEEEEvNT_6ParamsE)
        /*0260*/ 	.word	0x00000000


	//----- nvinfo : EIATTR_MIN_STACK_SIZE
	.align		4
.L_112:
        /*0264*/ 	.byte	0x04, 0x12
        /*0266*/ 	.short	(.L_114 - .L_113)
	.align		4
.L_113:
        /*0268*/ 	.word	index@(_ZN7cutlass13device_kernelIN5flash19enable_sm80_to_sm89INS1_16FlashAttnFwdSm80INS1_25CollectiveMainloopFwdSm80ILi8ELi1ELb0EN4cute5tupleIJNS5_1CILi128EEENS7_ILi96EEENS7_ILi256EEEEEELi256ENS_10bfloat16_tEfNS_4arch4Sm80ELb1ELb0ELb0ELb0ELb0ELb0ELb1ELb0EEENS1_21CollectiveEpilogueFwdINS6_IJS8_SA_S9_EEENS6_IJNS7_ILi1EEESI_SI_EEESC_SE_Li256ELb0ELb1ELb0ELb0EEENS1_30DynamicPersistentTileSchedulerILi256ELi256ELb0ELb1ELb0EEEEEEEEEvNT_6ParamsE)
        /*026c*/ 	.word	0x00000000


	//----- nvinfo : EIATTR_MIN_STACK_SIZE
	.align		4
.L_114:
        /*0270*/ 	.byte	0x04, 0x12
        /*0272*/ 	.short	(.L_116 - .L_115)
	.align		4
.L_115:
        /*0274*/ 	.word	index@(_ZN7cutlass13device_kernelIN5flash19enable_sm80_to_sm89INS1_16FlashAttnFwdSm80INS1_25CollectiveMainloopFwdSm80ILi8ELi1ELb0EN4cute5tupleIJNS5_1CILi128EEENS7_ILi96EEENS7_ILi256EEEEEELi256ENS_10bfloat16_tEfNS_4arch4Sm80ELb1ELb0ELb0ELb1ELb0ELb0ELb1ELb0EEENS1_21CollectiveEpilogueFwdINS6_IJS8_SA_S9_EEENS6_IJNS7_ILi1EEESI_SI_EEESC_SE_Li256ELb1ELb1ELb0ELb0EEENS1_19SingleTileSchedulerILb1ELb0ELb1ELi128EEEEEEEEEvNT_6ParamsE)
        /*0278*/ 	.word	0x00000000


	//----- nvinfo : EIATTR_MIN_STACK_SIZE
	.align		4
.L_116:
        /*027c*/ 	.byte	0x04, 0x12
        /*027e*/ 	.short	(.L_118 - .L_117)
	.align		4
.L_117:
        /*0280*/ 	.word	index@(_ZN7cutlass13device_kernelIN5flash19enable_sm80_to_sm89INS1_16FlashAttnFwdSm80INS1_25CollectiveMainloopFwdSm80ILi8ELi1ELb0EN4cute5tupleIJNS5_1CILi128EEENS7_ILi48EEENS7_ILi256EEEEEELi256ENS_10bfloat16_tEfNS_4arch4Sm80ELb1ELb0ELb0ELb1ELb0ELb1ELb1ELb0EEENS1_21CollectiveEpilogueFwdINS6_IJS8_SA_S9_EEENS6_IJNS7_ILi1EEESI_SI_EEESC_SE_Li256ELb1ELb1ELb0ELb0EEENS1_19SingleTileSchedulerILb1ELb0ELb1ELi128EEEEEEEEEvNT_6ParamsE)
        /*0284*/ 	.word	0x00000000
.L_118:


//--------------------- .nv.compat                --------------------------
	.section	.nv.compat,"",@"SHT_CUDA_COMPAT_INFO"
	.align	4
        /*0000*/ 	.byte	0x02, 0x09, 0x01, 0x00, 0x02, 0x02, 0x01, 0x00, 0x02, 0x05, 0x05, 0x00, 0x03, 0x07, 0x01, 0x01
        /*0010*/ 	.byte	0x02, 0x03, 0x00, 0x00, 0x02, 0x06, 0x01, 0x00, 0x04, 0x0b, 0x08, 0x00, 0x00, 0x00, 0x00, 0x00
        /*0020*/ 	.byte	0x00, 0x00, 0x00, 0x00


//--------------------- .nv.info._ZN7cutlass13device_kernelIN5flash19enable_sm80_to_sm89INS1_16FlashAttnFwdSm80INS1_25CollectiveMainloopFwdSm80ILi8ELi1ELb1EN4cute5tupleIJNS5_1CILi128EEENS7_ILi64EEENS7_ILi256EEEEEELi256ENS_10bfloat16_tEfNS_4arch4Sm80ELb0ELb0ELb0ELb0ELb0ELb0ELb1ELb0EEENS1_21CollectiveEpilogueFwdINS6_IJS8_SA_S9_EEENS6_IJNS7_ILi1EEESI_SI_EEESC_SE_Li256ELb0ELb1ELb0ELb0EEENS1_19SingleTileSchedulerILb0ELb0ELb1ELi128EEEEEEEEEvNT_6ParamsE --------------------------
	.section	.nv.info._ZN7cutlass13device_kernelIN5flash19enable_sm80_to_sm89INS1_16FlashAttnFwdSm80INS1_25CollectiveMainloopFwdSm80ILi8ELi1ELb1EN4cute5tupleIJNS5_1CILi128EEENS7_ILi64EEENS7_ILi256EEEEEELi256ENS_10bfloat16_tEfNS_4arch4Sm80ELb0ELb0ELb0ELb0ELb0ELb0ELb1ELb0EEENS1_21CollectiveEpilogueFwdINS6_IJS8_SA_S9_EEENS6_IJNS7_ILi1EEESI_SI_EEESC_SE_Li256ELb0ELb1ELb0ELb0EEENS1_19SingleTileSchedulerILb0ELb0ELb1ELi128EEEEEEEEEvNT_6ParamsE,"",@"SHT_CUDA_INFO"
	.sectionflags	@""
	.align	4


	//----- nvinfo : EIATTR_CUDA_API_VERSION
	.align		4
        /*0000*/ 	.byte	0x04, 0x37
        /*0002*/ 	.short	(.L_120 - .L_119)
.L_119:
        /*0004*/ 	.word	0x00000082


	//----- nvinfo : EIATTR_KPARAM_INFO
	.align		4
.L_120:
        /*0008*/ 	.byte	0x04, 0x17
        /*000a*/ 	.short	(.L_122 - .L_121)
.L_121:
        /*000c*/ 	.word	0x00000000
        /*0010*/ 	.short	0x0000
        /*0012*/ 	.short	0x0000
        /*0014*/ 	.byte	0x00, 0xf0, 0x61, 0x10


	//----- nvinfo : EIATTR_SPARSE_MMA_MASK
	.align		4
.L_122:
        /*0018*/ 	.byte	0x03, 0x50
        /*001a*/ 	.short	0x0000


	//----- nvinfo : EIATTR_MAXREG_COUNT
	.align		4
        /*001c*/ 	.byte	0x03, 0x1b
        /*001e*/ 	.short	0x00ff


	//----- nvinfo : EIATTR_MERCURY_ISA_VERSION
	.align		4
        /*0020*/ 	.byte	0x03, 0x5f
        /*0022*/ 	.short	0x0101


	//----- nvinfo : EIATTR_EXIT_INSTR_OFFSETS
	.align		4
        /*0024*/ 	.byte	0x04, 0x1c
        /*0026*/ 	.short	(.L_124 - .L_123)


	//   ....[0]....
.L_123:
        /*0028*/ 	.word	0x00000010


	//----- nvinfo : EIATTR_MAX_THREADS
	.align		4
.L_124:
        /*002c*/ 	.byte	0x04, 0x05
        /*002e*/ 	.short	(.L_126 - .L_125)
.L_125:
        /*0030*/ 	.word	0x00000100
        /*0034*/ 	.word	0x00000001
        /*0038*/ 	.word	0x00000001


	//----- nvinfo : EIATTR_CBANK_PARAM_SIZE
	.align		4
.L_126:
        /*003c*/ 	.byte	0x03, 0x19
        /*003e*/ 	.short	0x0418


	//----- nvinfo : EIATTR_PARAM_CBANK
	.align		4
        /*0040*/ 	.byte	0x04, 0x0a
        /*0042*/ 	.short	(.L_128 - .L_127)
	.align		4
.L_127:
        /*0044*/ 	.word	index@(.nv.constant0._ZN7cutlass13device_kernelIN5flash19enable_sm80_to_sm89INS1_16FlashAttnFwdSm80INS1_25CollectiveMainloopFwdSm80ILi8ELi1ELb1EN4cute5tupleIJNS5_1CILi128EEENS7_ILi64EEENS7_ILi256EEEEEELi256ENS_10bfloat16_tEfNS_4arch4Sm80ELb0ELb0ELb0ELb0ELb0ELb0ELb1ELb0EEENS1_21CollectiveEpilogueFwdINS6_IJS8_SA_S9_EEENS6_IJNS7_ILi1EEESI_SI_EEESC_SE_Li256ELb0ELb1ELb0ELb0EEENS1_19SingleTileSchedulerILb0ELb0ELb1ELi128EEEEEEEEEvNT_6ParamsE)
        /*0048*/ 	.short	0x0210
        /*004a*/ 	.short	0x0418


	//----- nvinfo : EIATTR_SW_WAR
	.align		4
.L_128:
        /*004c*/ 	.byte	0x04, 0x36
        /*004e*/ 	.short	(.L_130 - .L_129)
.L_129:
        /*0050*/ 	.word	0x00000008
.L_130:


//--------------------- .nv.info._ZN7cutlass13device_kernelIN5flash19enable_sm80_to_sm89INS1_16FlashAttnFwdSm80INS1_25CollectiveMainloopFwdSm80ILi8ELi1ELb1EN4cute5tupleIJNS5_1CILi128EEENS7_ILi64EEENS7_ILi256EEEEEELi256ENS_10bfloat16_tEfNS_4arch4Sm80ELb0ELb0ELb0ELb1ELb0ELb0ELb1ELb0EEENS1_21CollectiveEpilogueFwdINS6_IJS8_SA_S9_EEENS6_IJNS7_ILi1EEESI_SI_EEESC_SE_Li256ELb1ELb1ELb0ELb0EEENS1_19SingleTileSchedulerILb1ELb0ELb1ELi128EEEEEEEEEvNT_6ParamsE --------------------------
	.section	.nv.info._ZN7cutlass13device_kernelIN5flash19enable_sm80_to_sm89INS1_16FlashAttnFwdSm80INS1_25CollectiveMainloopFwdSm80ILi8ELi1ELb1EN4cute5tupleIJNS5_1CILi128EEENS7_ILi64EEENS7_ILi256EEEEEELi256ENS_10bfloat16_tEfNS_4arch4Sm80ELb0ELb0ELb0ELb1ELb0ELb0ELb1ELb0EEENS1_21CollectiveEpilogueFwdINS6_IJS8_SA_S9_EEENS6_IJNS7_ILi1EEESI_SI_EEESC_SE_Li256ELb1ELb1ELb0ELb0EEENS1_19SingleTileSchedulerILb1ELb0ELb1ELi128EEEEEEEEEvNT_6ParamsE,"",@"SHT_CUDA_INFO"
	.sectionflags	@""
	.align	4


	//----- nvinfo : EIATTR_CUDA_API_VERSION
	.align		4
        /*0000*/ 	.byte	0x04, 0x37
        /*0002*/ 	.short	(.L_132 - .L_131)
.L_131:
        /*0004*/ 	.word	0x00000082


	//----- nvinfo : EIATTR_KPARAM_INFO
	.align		4
.L_132:
        /*0008*/ 	.byte	0x04, 0x17
        /*000a*/ 	.short	(.L_134 - .L_133)
.L_133:
        /*000c*/ 	.word	0x00000000
        /*0010*/ 	.short	0x0000
        /*0012*/ 	.short	0x0000
        /*0014*/ 	.byte	0x00, 0xf0, 0x61, 0x10


	//----- nvinfo : EIATTR_SPARSE_MMA_MASK
	.align		4
.L_134:
        /*0018*/ 	.byte	0x03, 0x50
        /*001a*/ 	.short	0x0000


	//----- nvinfo : EIATTR_MAXREG_COUNT
	.align		4
        /*001c*/ 	.byte	0x03, 0x1b
        /*001e*/ 	.short	0x00ff


	//----- nvinfo : EIATTR_MERCURY_ISA_VERSION
	.align		4
        /*0020*/ 	.byte	0x03, 0x5f
        /*0022*/ 	.short	0x0101


	//----- nvinfo : EIATTR_EXIT_INSTR_OFFSETS
	.align		4
        /*0024*/ 	.byte	0x04, 0x1c
        /*0026*/ 	.short	(.L_136 - .L_135)


	//   ....[0]....
.L_135:
        /*0028*/ 	.word	0x00000010


	//----- nvinfo : EIATTR_MAX_THREADS
	.align		4
.L_136:
        /*002c*/ 	.byte	0x04, 0x05
        /*002e*/ 	.short	(.L_138 - .L_137)
.L_137:
        /*0030*/ 	.word	0x00000100
        /*0034*/ 	.word	0x00000001
        /*0038*/ 	.word	0x00000001


	//----- nvinfo : EIATTR_CBANK_PARAM_SIZE
	.align		4
.L_138:
        /*003c*/ 	.byte	0x03, 0x19
        /*003e*/ 	.short	0x0418


	//----- nvinfo : EIATTR_PARAM_CBANK
	.align		4
        /*0040*/ 	.byte	0x04, 0x0a
        /*0042*/ 	.short	(.L_140 - .L_139)
	.align		4
.L_139:
        /*0044*/ 	.word	index@(.nv.constant0._ZN7cutlass13device_kernelIN5flash19enable_sm80_to_sm89INS1_16FlashAttnFwdSm80INS1_25CollectiveMainloopFwdSm80ILi8ELi1ELb1EN4cute5tupleIJNS5_1CILi128EEENS7_ILi64EEENS7_ILi256EEEEEELi256ENS_10bfloat16_tEfNS_4arch4Sm80ELb0ELb0ELb0ELb1ELb0ELb0ELb1ELb0EEENS1_21CollectiveEpilogueFwdINS6_IJS8_SA_S9_EEENS6_IJNS7_ILi1EEESI_SI_EEESC_SE_Li256ELb1ELb1ELb0ELb0EEENS1_19SingleTileSchedulerILb1ELb0ELb1ELi128EEEEEEEEEvNT_6ParamsE)
        /*0048*/ 	.short	0x0210
        /*004a*/ 	.short	0x0418


	//----- nvinfo : EIATTR_SW_WAR
	.align		4
.L_140:
        /*004c*/ 	.byte	0x04, 0x36
        /*004e*/ 	.short	(.L_142 - .L_141)
.L_141:
        /*0050*/ 	.word	0x00000008
.L_142:


//--------------------- .nv.info._ZN7cutlass13device_kernelIN5flash19enable_sm80_to_sm89INS1_16FlashAttnFwdSm80INS1_25CollectiveMainloopFwdSm80ILi8ELi1ELb0EN4cute5tupleIJNS5_1CILi128EEENS7_ILi32EEENS7_ILi256EEEEEELi256ENS_10bfloat16_tEfNS_4arch4Sm80ELb0ELb0ELb0ELb1ELb0ELb1ELb1ELb0EEENS1_21CollectiveEpilogueFwdINS6_IJS8_SA_S9_EEENS6_IJNS7_ILi1EEESI_SI_EEESC_SE_Li256ELb1ELb1ELb0ELb0EEENS1_19SingleTileSchedulerILb1ELb0ELb1ELi128EEEEEEEEEvNT_6ParamsE --------------------------
	.section	.nv.info._ZN7cutlass13device_kernelIN5flash19enable_sm80_to_sm89INS1_16FlashAttnFwdSm80INS1_25CollectiveMainloopFwdSm80ILi8ELi1ELb0EN4cute5tupleIJNS5_1CILi128EEENS7_ILi32EEENS7_ILi256EEEEEELi256ENS_10bfloat16_tEfNS_4arch4Sm80ELb0ELb0ELb0ELb1ELb0ELb1ELb1ELb0EEENS1_21CollectiveEpilogueFwdINS6_IJS8_SA_S9_EEENS6_IJNS7_ILi1EEESI_SI_EEESC_SE_Li256ELb1ELb1ELb0ELb0EEENS1_19SingleTileSchedulerILb1ELb0ELb1ELi128EEEEEEEEEvNT_6ParamsE,"",@"SHT_CUDA_INFO"
	.sectionflags	@""
	.align	4


	//----- nvinfo : EIATTR_CUDA_API_VERSION
	.align		4
        /*0000*/ 	.byte	0x04, 0x37
        /*0002*/ 	.short	(.L_144 - .L_143)
.L_143:
        /*0004*/ 	.word	0x00000082


	//----- nvinfo : EIATTR_KPARAM_INFO
	.align		4
.L_144:
        /*0008*/ 	.byte	0x04, 0x17
        /*000a*/ 	.short	(.L_146 - .L_145)
.L_145:
        /*000c*/ 	.word	0x00000000
        /*0010*/ 	.short	0x0000
        /*0012*/ 	.short	0x0000
        /*0014*/ 	.byte	0x00, 0xf0, 0x61, 0x10


	//----- nvinfo : EIATTR_SPARSE_MMA_MASK
	.align		4
.L_146:
        /*0018*/ 	.byte	0x03, 0x50
        /*001a*/ 	.short	0x0000


	//----- nvinfo : EIATTR_MAXREG_COUNT
	.align		4
        /*001c*/ 	.byte	0x03, 0x1b
        /*001e*/ 	.short	0x00ff


	//----- nvinfo : EIATTR_MERCURY_ISA_VERSION
	.align		4
        /*0020*/ 	.byte	0x03, 0x5f
        /*0022*/ 	.short	0x0101


	//----- nvinfo : EIATTR_EXIT_INSTR_OFFSETS
	.align		4
        /*0024*/ 	.byte	0x04, 0x1c
        /*0026*/ 	.short	(.L_148 - .L_147)


	//   ....[0]....
.L_147:
        /*0028*/ 	.word	0x00000010


	//----- nvinfo : EIATTR_MAX_THREADS
	.align		4
.L_148:
        /*002c*/ 	.byte	0x04, 0x05
        /*002e*/ 	.short	(.L_150 - .L_149)
.L_149:
        /*0030*/ 	.word	0x00000100
        /*0034*/ 	.word	0x00000001
        /*0038*/ 	.word	0x00000001


	//----- nvinfo : EIATTR_CBANK_PARAM_SIZE
	.align		4
.L_150:
        /*003c*/ 	.byte	0x03, 0x19
        /*003e*/ 	.short	0x0418


	//----- nvinfo : EIATTR_PARAM_CBANK
	.align		4
        /*0040*/ 	.byte	0x04, 0x0a
        /*0042*/ 	.short	(.L_152 - .L_151)
	.align		4
.L_151:
        /*0044*/ 	.word	index@(.nv.constant0._ZN7cutlass13device_kernelIN5flash19enable_sm80_to_sm89INS1_16FlashAttnFwdSm80INS1_25CollectiveMainloopFwdSm80ILi8ELi1ELb0EN4cute5tupleIJNS5_1CILi128EEENS7_ILi32EEENS7_ILi256EEEEEELi256ENS_10bfloat16_tEfNS_4arch4Sm80ELb0ELb0ELb0ELb1ELb0ELb1ELb1ELb0EEENS1_21CollectiveEpilogueFwdINS6_IJS8_SA_S9_EEENS6_IJNS7_ILi1EEESI_SI_EEESC_SE_Li256ELb1ELb1ELb0ELb0EEENS1_19SingleTileSchedulerILb1ELb0ELb1ELi128EEEEEEEEEvNT_6ParamsE)
        /*0048*/ 	.short	0x0210
        /*004a*/ 	.short	0x0418


	//----- nvinfo : EIATTR_SW_WAR
	.align		4
.L_152:
        /*004c*/ 	.byte	0x04, 0x36
        /*004e*/ 	.short	(.L_154 - .L_153)
.L_153:
        /*0050*/ 	.word	0x00000008
.L_154:


//--------------------- .nv.info._ZN7cutlass13device_kernelIN5flash19enable_sm80_to_sm89INS1_16FlashAttnFwdSm80INS1_25CollectiveMainloopFwdSm80ILi8ELi1ELb1EN4cute5tupleIJNS5_1CILi128EEENS7_ILi48EEENS7_ILi256EEEEEELi256ENS_10bfloat16_tEfNS_4arch4Sm80ELb0ELb1ELb0ELb0ELb0ELb0ELb1ELb0EEENS1_21CollectiveEpilogueFwdINS6_IJS8_SA_S9_EEENS6_IJNS7_ILi1EEESI_SI_EEESC_SE_Li256ELb0ELb1ELb0ELb0EEENS1_19SingleTileSchedulerILb0ELb0ELb1ELi128EEEEEEEEEvNT_6ParamsE --------------------------
	.section	.nv.info._ZN7cutlass13device_kernelIN5flash19enable_sm80_to_sm89INS1_16FlashAttnFwdSm80INS1_25CollectiveMainloopFwdSm80ILi8ELi1ELb1EN4cute5tupleIJNS5_1CILi128EEENS7_ILi48EEENS7_ILi256EEEEEELi256ENS_10bfloat16_tEfNS_4arch4Sm80ELb0ELb1ELb0ELb0ELb0ELb0ELb1ELb0EEENS1_21CollectiveEpilogueFwdINS6_IJS8_SA_S9_EEENS6_IJNS7_ILi1EEESI_SI_EEESC_SE_Li256ELb0ELb1ELb0ELb0EEENS1_19SingleTileSchedulerILb0ELb0ELb1ELi128EEEEEEEEEvNT_6ParamsE,"",@"SHT_CUDA_INFO"
	.sectionflags	@""
	.align	4


	//----- nvinfo : EIATTR_CUDA_API_VERSION
	.align		4
        /*0000*/ 	.byte	0x04, 0x37
        /*0002*/ 	.short	(.L_156 - .L_155)
.L_155:
        /*0004*/ 	.word	0x00000082


	//----- nvinfo : EIATTR_KPARAM_INFO
	.align		4
.L_156:
        /*0008*/ 	.byte	0x04, 0x17
        /*000a*/ 	.short	(.L_158 - .L_157)
.L_157:
        /*000c*/ 	.word	0x00000000
        /*0010*/ 	.short	0x0000
        /*0012*/ 	.short	0x0000
        /*0014*/ 	.byte	0x00, 0xf0, 0x61, 0x10


	//----- nvinfo : EIATTR_SPARSE_MMA_MASK
	.align		4
.L_158:
        /*0018*/ 	.byte	0x03, 0x50
        /*001a*/ 	.short	0x0000


	//----- nvinfo : EIATTR_MAXREG_COUNT
	.align		4
        /*001c*/ 	.byte	0x03, 0x1b
        /*001e*/ 	.short	0x00ff


	//----- nvinfo : EIATTR_MERCURY_ISA_VERSION
	.align		4
        /*0020*/ 	.byte	0x03, 0x5f
        /*0022*/ 	.short	0x0101


	//----- nvinfo : EIATTR_EXIT_INSTR_OFFSETS
	.align		4
        /*0024*/ 	.byte	0x04, 0x1c
        /*0026*/ 	.short	(.L_160 - .L_159)


	//   ....[0]....
.L_159:
        /*0028*/ 	.word	0x00000010


	//----- nvinfo : EIATTR_MAX_THREADS
	.align		4
.L_160:
        /*002c*/ 	.byte	0x04, 0x05
        /*002e*/ 	.short	(.L_162 - .L_161)
.L_161:
        /*0030*/ 	.word	0x00000100
        /*0034*/ 	.word	0x00000001
        /*0038*/ 	.word	0x00000001


	//----- nvinfo : EIATTR_CBANK_PARAM_SIZE
	.align		4
.L_162:
        /*003c*/ 	.byte	0x03, 0x19
        /*003e*/ 	.short	0x0418


	//----- nvinfo : EIATTR_PARAM_CBANK
	.align		4
        /*0040*/ 	.byte	0x04, 0x0a
        /*0042*/ 	.short	(.L_164 - .L_163)
	.align		4
.L_163:
        /*0044*/ 	.word	index@(.nv.constant0._ZN7cutlass13device_kernelIN5flash19enable_sm80_to_sm89INS1_16FlashAttnFwdSm80INS1_25CollectiveMainloopFwdSm80ILi8ELi1ELb1EN4cute5tupleIJNS5_1CILi128EEENS7_ILi48EEENS7_ILi256EEEEEELi256ENS_10bfloat16_tEfNS_4arch4Sm80ELb0ELb1ELb0ELb0ELb0ELb0ELb1ELb0EEENS1_21CollectiveEpilogueFwdINS6_IJS8_SA_S9_EEENS6_IJNS7_ILi1EEESI_SI_EEESC_SE_Li256ELb0ELb1ELb0ELb0EEENS1_19SingleTileSchedulerILb0ELb0ELb1ELi128EEEEEEEEEvNT_6ParamsE)
        /*0048*/ 	.short	0x0210
        /*004a*/ 	.short	0x0418


	//----- nvinfo : EIATTR_SW_WAR
	.align		4
.L_164:
        /*004c*/ 	.byte	0x04, 0x36
        /*004e*/ 	.short	(.L_166 - .L_165)
.L_165:
        /*0050*/ 	.word	0x00000008
.L_166:


//--------------------- .nv.info._ZN7cutlass13device_kernelIN5flash19enable_sm80_to_sm89INS1_16FlashAttnFwdSm80INS1_25CollectiveMainloopFwdSm80ILi8ELi1ELb1EN4cute5tupleIJNS5_1CILi128EEENS7_ILi48EEENS7_ILi256EEEEEELi256ENS_10bfloat16_tEfNS_4arch4Sm80ELb0ELb1ELb0ELb1ELb0ELb0ELb1ELb0EEENS1_21CollectiveEpilogueFwdINS6_IJS8_SA_S9_EEENS6_IJNS7_ILi1EEESI_SI_EEESC_SE_Li256ELb1ELb1ELb0ELb0EEENS1_19SingleTileSchedulerILb1ELb0ELb1ELi128EEEEEEEEEvNT_6ParamsE --------------------------
	.section	.nv.info._ZN7cutlass13device_kernelIN5flash19enable_sm80_to_sm89INS1_16FlashAttnFwdSm80INS1_25CollectiveMainloopFwdSm80ILi8ELi1ELb1EN4cute5tupleIJNS5_1CILi128EEENS7_ILi48EEENS7_ILi256EEEEEELi256ENS_10bfloat16_tEfNS_4arch4Sm80ELb0ELb1ELb0ELb1ELb0ELb0ELb1ELb0EEENS1_21CollectiveEpilogueFwdINS6_IJS8_SA_S9_EEENS6_IJNS7_ILi1EEESI_SI_EEESC_SE_Li256ELb1ELb1ELb0ELb0EEENS1_19SingleTileSchedulerILb1ELb0ELb1ELi128EEEEEEEEEvNT_6ParamsE,"",@"SHT_CUDA_INFO"
	.sectionflags	@""
	.align	4


	//----- nvinfo : EIATTR_CUDA_API_VERSION
	.align		4
        /*0000*/ 	.byte	0x04, 0x37
        /*0002*/ 	.short	(.L_168 - .L_167)
.L_167:
        /*0004*/ 	.word	0x00000082


	//----- nvinfo : EIATTR_KPARAM_INFO
	.align		4
.L_168:
        /*0008*/ 	.byte	0x04, 0x17
        /*000a*/ 	.short	(.L_170 - .L_169)
.L_169:
        /*000c*/ 	.word	0x00000000
        /*0010*/ 	.short	0x0000
        /*0012*/ 	.short	0x0000
        /*0014*/ 	.byte	0x00, 0xf0, 0x61, 0x10


	//----- nvinfo : EIATTR_SPARSE_MMA_MASK
	.align		4
.L_170:
        /*0018*/ 	.byte	0x03, 0x50
        /*001a*/ 	.short	0x0000


	//----- nvinfo : EIATTR_MAXREG_COUNT
	.align		4
        /*001c*/ 	.byte	0x03, 0x1b
        /*001e*/ 	.short	0x00ff


	//----- nvinfo : EIATTR_MERCURY_ISA_VERSION
	.align		4
        /*0020*/ 	.byte	0x03, 0x5f
        /*0022*/ 	.short	0x0101


	//----- nvinfo : EIATTR_EXIT_INSTR_OFFSETS
	.align		4
        /*0024*/ 	.byte	0x04, 0x1c
        /*0026*/ 	.short	(.L_172 - .L_171)


	//   ....[0]....
.L_171:
        /*0028*/ 	.word	0x00000010


	//----- nvinfo : EIATTR_MAX_THREADS
	.align		4
.L_172:
        /*002c*/ 	.byte	0x04, 0x05
        /*002e*/ 	.short	(.L_174 - .L_173)
.L_173:
        /*0030*/ 	.word	0x00000100
        /*0034*/ 	.word	0x00000001
        /*0038*/ 	.word	0x00000001


	//----- nvinfo : EIATTR_CBANK_PARAM_SIZE
	.align		4
.L_174:
        /*003c*/ 	.byte	0x03, 0x19
        /*003e*/ 	.short	0x0418


	//----- nvinfo : EIATTR_PARAM_CBANK
	.align		4
        /*0040*/ 	.byte	0x04, 0x0a
        /*0042*/ 	.short	(.L_176 - .L_175)
	.align		4
.L_175:
        /*0044*/ 	.word	index@(.nv.constant0._ZN7cutlass13device_kernelIN5flash19enable_sm80_to_sm89INS1_16FlashAttnFwdSm80INS1_25CollectiveMainloopFwdSm80ILi8ELi1ELb1EN4cute5tupleIJNS5_1CILi128EEENS7_ILi48EEENS7_ILi256EEEEEELi256ENS_10bfloat16_tEfNS_4arch4Sm80ELb0ELb1ELb0ELb1ELb0ELb0ELb1ELb0EEENS1_21CollectiveEpilogueFwdINS6_IJS8_SA_S9_EEENS6_IJNS7_ILi1EEESI_SI_EEESC_SE_Li256ELb1ELb1ELb0ELb0EEENS1_19SingleTileSchedulerILb1ELb0ELb1ELi128EEEEEEEEEvNT_6ParamsE)
        /*0048*/ 	.short	0x0210
        /*004a*/ 	.short	0x0418


	//----- nvinfo : EIATTR_SW_WAR
	.align		4
.L_176:
        /*004c*/ 	.byte	0x04, 0x36
        /*004e*/ 	.short	(.L_178 - .L_177)
.L_177:
        /*0050*/ 	.word	0x00000008
.L_178:


//--------------------- .nv.info._ZN7cutlass13device_kernelIN5flash19enable_sm80_to_sm89INS1_16FlashAttnFwdSm80INS1_25CollectiveMainloopFwdSm80ILi8ELi1ELb0EN4cute5tupleIJNS5_1CILi128EEENS7_ILi32EEENS7_ILi256EEEEEELi256ENS_10bfloat16_tEfNS_4arch4Sm80ELb0ELb1ELb0ELb1ELb0ELb1ELb1ELb0EEENS1_21CollectiveEpilogueFwdINS6_IJS8_SA_S9_EEENS6_IJNS7_ILi1EEESI_SI_EEESC_SE_Li256ELb1ELb1ELb0ELb0EEENS1_19SingleTileSchedulerILb1ELb0ELb1ELi128EEEEEEEEEvNT_6ParamsE --------------------------
	.section	.nv.info._ZN7cutlass13device_kernelIN5flash19enable_sm80_to_sm89INS1_16FlashAttnFwdSm80INS1_25CollectiveMainloopFwdSm80ILi8ELi1ELb0EN4cute5tupleIJNS5_1CILi128EEENS7_ILi32EEENS7_ILi256EEEEEELi256ENS_10bfloat16_tEfNS_4arch4Sm80ELb0ELb1ELb0ELb1ELb0ELb1ELb1ELb0EEENS1_21CollectiveEpilogueFwdINS6_IJS8_SA_S9_EEENS6_IJNS7_ILi1EEESI_SI_EEESC_SE_Li256ELb1ELb1ELb0ELb0EEENS1_19SingleTileSchedulerILb1ELb0ELb1ELi128EEEEEEEEEvNT_6ParamsE,"",@"SHT_CUDA_INFO"
	.sectionflags	@""
	.align	4


	//----- nvinfo : EIATTR_CUDA_API_VERSION
	.align		4
        /*0000*/ 	.byte	0x04, 0x37
        /*0002*/ 	.short	(.L_180 - .L_179)
.L_179:
        /*0004*/ 	.word	0x00000082


	//----- nvinfo : EIATTR_KPARAM_INFO
	.align		4
.L_180:
        /*0008*/ 	.byte	0x04, 0x17
        /*000a*/ 	.short	(.L_182 - .L_181)
.L_181:
        /*000c*/ 	.word	0x00000000
        /*0010*/ 	.short	0x0000
        /*0012*/ 	.short	0x0000
        /*0014*/ 	.byte	0x00, 0xf0, 0x61, 0x10


	//----- nvinfo : EIATTR_SPARSE_MMA_MASK
	.align		4
.L_182:
        /*0018*/ 	.byte	0x03, 0x50
        /*001a*/ 	.short	0x0000


	//----- nvinfo : EIATTR_MAXREG_COUNT
	.align		4
        /*001c*/ 	.byte	0x03, 0x1b
        /*001e*/ 	.short	0x00ff


	//----- nvinfo : EIATTR_MERCURY_ISA_VERSION
	.align		4
        /*0020*/ 	.byte	0x03, 0x5f
        /*0022*/ 	.short	0x0101


	//----- nvinfo : EIATTR_EXIT_INSTR_OFFSETS
	.align		4
        /*0024*/ 	.byte	0x04, 0x1c
        /*0026*/ 	.short	(.L_184 - .L_183)


	//   ....[0]....
.L_183:
        /*0028*/ 	.word	0x00000010


	//----- nvinfo : EIATTR_MAX_THREADS
	.align		4
.L_184:
        /*002c*/ 	.byte	0x04, 0x05
        /*002e*/ 	.short	(.L_186 - .L_185)
.L_185:
        /*0030*/ 	.word	0x00000100
        /*0034*/ 	.word	0x00000001
        /*0038*/ 	.word	0x00000001


	//----- nvinfo : EIATTR_CBANK_PARAM_SIZE
	.align		4
.L_186:
        /*003c*/ 	.byte	0x03, 0x19
        /*003e*/ 	.short	0x0418


	//----- nvinfo : EIATTR_PARAM_CBANK
	.align		4
        /*0040*/ 	.byte	0x04, 0x0a
        /*0042*/ 	.short	(.L_188 - .L_187)
	.align		4
.L_187:
        /*0044*/ 	.word	index@(.nv.constant0._ZN7cutlass13device_kernelIN5flash19enable_sm80_to_sm89INS1_16FlashAttnFwdSm80INS1_25CollectiveMainloopFwdSm80ILi8ELi1ELb0EN4cute5tupleIJNS5_1CILi128EEENS7_ILi32EEENS7_ILi256EEEEEELi256ENS_10bfloat16_tEfNS_4arch4Sm80ELb0ELb1ELb0ELb1ELb0ELb1ELb1ELb0EEENS1_21CollectiveEpilogueFwdINS6_IJS8_SA_S9_EEENS6_IJNS7_ILi1EEESI_SI_EEESC_SE_Li256ELb1ELb1ELb0ELb0EEENS1_19SingleTileSchedulerILb1ELb0ELb1ELi128EEEEEEEEEvNT_6ParamsE)
        /*0048*/ 	.short	0x0210
        /*004a*/ 	.short	0x0418


	//----- nvinfo : EIATTR_SW_WAR
	.align		4
.L_188:
        /*004c*/ 	.byte	0x04, 0x36
        /*004e*/ 	.short	(.L_190 - .L_189)
.L_189:
        /*0050*/ 	.word	0x00000008
.L_190:


//--------------------- .nv.info._ZN7cutlass13device_kernelIN5flash19enable_sm80_to_sm89INS1_16FlashAttnFwdSm80INS1_25CollectiveMainloopFwdSm80ILi8ELi1ELb1EN4cute5tupleIJNS5_1CILi128EEENS7_ILi64EEENS7_ILi256EEEEEELi256ENS_10bfloat16_tEfNS_4arch4Sm80ELb1ELb0ELb0ELb0ELb0ELb0ELb1ELb0EEENS1_21CollectiveEpilogueFwdINS6_IJS8_SA_S9_EEENS6_IJNS7_ILi1EEESI_SI_EEESC_SE_Li256ELb0ELb1ELb0ELb0EEENS1_30DynamicPersistentTileSchedulerILi256ELi256ELb0ELb1ELb0EEEEEEEEEvNT_6ParamsE --------------------------
	.section	.nv.info._ZN7cutlass13device_kernelIN5flash19enable_sm80_to_sm89INS1_16FlashAttnFwdSm80INS1_25CollectiveMainloopFwdSm80ILi8ELi1ELb1EN4cute5tupleIJNS5_1CILi128EEENS7_ILi64EEENS7_ILi256EEEEEELi256ENS_10bfloat16_tEfNS_4arch4Sm80ELb1ELb0ELb0ELb0ELb0ELb0ELb1ELb0EEENS1_21CollectiveEpilogueFwdINS6_IJS8_SA_S9_EEENS6_IJNS7_ILi1EEESI_SI_EEESC_SE_Li256ELb0ELb1ELb0ELb0EEENS1_30DynamicPersistentTileSchedulerILi256ELi256ELb0ELb1ELb0EEEEEEEEEvNT_6ParamsE,"",@"SHT_CUDA_INFO"
	.sectionflags	@""
	.align	4


	//----- nvinfo : EIATTR_CUDA_API_VERSION
	.align		4
        /*0000*/ 	.byte	0x04, 0x37
        /*0002*/ 	.short	(.L_192 - .L_191)
.L_191:
        /*0004*/ 	.word	0x00000082


	//----- nvinfo : EIATTR_KPARAM_INFO
	.align		4
.L_192:
        /*0008*/ 	.byte	0x04, 0x17
        /*000a*/ 	.short	(.L_194 - .L_193)
.L_193:
        /*000c*/ 	.word	0x00000000
        /*0010*/ 	.short	0x0000
        /*0012*/ 	.short	0x0000
        /*0014*/ 	.byte	0x00, 0xf0, 0xa1, 0x10


	//----- nvinfo : EIATTR_SPARSE_MMA_MASK
	.align		4
.L_194:
        /*0018*/ 	.byte	0x03, 0x50
        /*001a*/ 	.short	0x0000


	//----- nvinfo : EIATTR_MAXREG_COUNT
	.align		4
        /*001c*/ 	.byte	0x03, 0x1b
        /*001e*/ 	.short	0x00ff


	//----- nvinfo : EIATTR_MERCURY_ISA_VERSION
	.align		4
        /*0020*/ 	.byte	0x03, 0x5f
        /*0022*/ 	.short	0x0101


	//----- nvinfo : EIATTR_EXIT_INSTR_OFFSETS
	.align		4
        /*0024*/ 	.byte	0x04, 0x1c
        /*0026*/ 	.short	(.L_196 - .L_195)


	//   ....[0]....
.L_195:
        /*0028*/ 	.word	0x00000010


	//----- nvinfo : EIATTR_MAX_THREADS
	.align		4
.L_196:
        /*002c*/ 	.byte	0x04, 0x05
        /*002e*/ 	.short	(.L_198 - .L_197)
.L_197:
        /*0030*/ 	.word	0x00000100
        /*0034*/ 	.word	0x00000001
        /*0038*/ 	.word	0x00000001


	//----- nvinfo : EIATTR_CBANK_PARAM_SIZE
	.align		4
.L_198:
        /*003c*/ 	.byte	0x03, 0x19
        /*003e*/ 	.short	0x0428


	//----- nvinfo : EIATTR_PARAM_CBANK
	.align		4
        /*0040*/ 	.byte	0x04, 0x0a
        /*0042*/ 	.short	(.L_200 - .L_199)
	.align		4
.L_199:
        /*0044*/ 	.word	index@(.nv.constant0._ZN7cutlass13device_kernelIN5flash19enable_sm80_to_sm89INS1_16FlashAttnFwdSm80INS1_25CollectiveMainloopFwdSm80ILi8ELi1ELb1EN4cute5tupleIJNS5_1CILi128EEENS7_ILi64EEENS7_ILi256EEEEEELi256ENS_10bfloat16_tEfNS_4arch4Sm80ELb1ELb0ELb0ELb0ELb0ELb0ELb1ELb0EEENS1_21CollectiveEpilogueFwdINS6_IJS8_SA_S9_EEENS6_IJNS7_ILi1EEESI_SI_EEESC_SE_Li256ELb0ELb1ELb0ELb0EEENS1_30DynamicPersistentTileSchedulerILi256ELi256ELb0ELb1ELb0EEEEEEEEEvNT_6ParamsE)
        /*0048*/ 	.short	0x0210
        /*004a*/ 	.short	0x0428


	//----- nvinfo : EIATTR_SW_WAR
	.align		4
.L_200:
        /*004c*/ 	.byte	0x04, 0x36
        /*004e*/ 	.short	(.L_202 - .L_201)
.L_201:
        /*0050*/ 	.word	0x00000008
.L_202:


//--------------------- .nv.info._ZN7cutlass13device_kernelIN5flash19enable_sm80_to_sm89INS1_16FlashAttnFwdSm80INS1_25CollectiveMainloopFwdSm80ILi8ELi1ELb1EN4cute5tupleIJNS5_1CILi128EEENS7_ILi64EEENS7_ILi256EEEEEELi256ENS_10bfloat16_tEfNS_4arch4Sm80ELb1ELb0ELb0ELb1ELb0ELb0ELb1ELb0EEENS1_21CollectiveEpilogueFwdINS6_IJS8_SA_S9_EEENS6_IJNS7_ILi1EEESI_SI_EEESC_SE_Li256ELb1ELb1ELb0ELb0EEENS1_19SingleTileSchedulerILb1ELb0ELb1ELi128EEEEEEEEEvNT_6ParamsE --------------------------
	.section	.nv.info._ZN7cutlass13device_kernelIN5flash19enable_sm80_to_sm89INS1_16FlashAttnFwdSm80INS1_25CollectiveMainloopFwdSm80ILi8ELi1ELb1EN4cute5tupleIJNS5_1CILi128EEENS7_ILi64EEENS7_ILi256EEEEEELi256ENS_10bfloat16_tEfNS_4arch4Sm80ELb1ELb0ELb0ELb1ELb0ELb0ELb1ELb0EEENS1_21CollectiveEpilogueFwdINS6_IJS8_SA_S9_EEENS6_IJNS7_ILi1EEESI_SI_EEESC_SE_Li256ELb1ELb1ELb0ELb0EEENS1_19SingleTileSchedulerILb1ELb0ELb1ELi128EEEEEEEEEvNT_6ParamsE,"",@"SHT_CUDA_INFO"
	.sectionflags	@""
	.align	4


	//----- nvinfo : EIATTR_CUDA_API_VERSION
	.align		4
        /*0000*/ 	.byte	0x04, 0x37
        /*0002*/ 	.short	(.L_204 - .L_203)
.L_203:
        /*0004*/ 	.word	0x00000082


	//----- nvinfo : EIATTR_KPARAM_INFO
	.align		4
.L_204:
        /*0008*/ 	.byte	0x04, 0x17
        /*000a*/ 	.short	(.L_206 - .L_205)
.L_205:
        /*000c*/ 	.word	0x00000000
        /*0010*/ 	.short	0x0000
        /*0012*/ 	.short	0x0000
        /*0014*/ 	.byte	0x00, 0xf0, 0x61, 0x10


	//----- nvinfo : EIATTR_SPARSE_MMA_MASK
	.align		4
.L_206:
        /*0018*/ 	.byte	0x03, 0x50
        /*001a*/ 	.short	0x0000


	//----- nvinfo : EIATTR_MAXREG_COUNT
	.align		4
        /*001c*/ 	.byte	0x03, 0x1b
        /*001e*/ 	.short	0x00ff


	//----- nvinfo : EIATTR_MERCURY_ISA_VERSION
	.align		4
        /*0020*/ 	.byte	0x03, 0x5f
        /*0022*/ 	.short	0x0101


	//----- nvinfo : EIATTR_EXIT_INSTR_OFFSETS
	.align		4
        /*0024*/ 	.byte	0x04, 0x1c
        /*0026*/ 	.short	(.L_208 - .L_207)


	//   ....[0]....
.L_207:
        /*0028*/ 	.word	0x00000010


	//----- nvinfo : EIATTR_MAX_THREADS
	.align		4
.L_208:
        /*002c*/ 	.byte	0x04, 0x05
        /*002e*/ 	.short	(.L_210 - .L_209)
.L_209:
        /*0030*/ 	.word	0x00000100
        /*0034*/ 	.word	0x00000001
        /*0038*/ 	.word	0x00000001


	//----- nvinfo : EIATTR_CBANK_PARAM_SIZE
	.align		4
.L_210:
        /*003c*/ 	.byte	0x03, 0x19
        /*003e*/ 	.short	0x0418


	//----- nvinfo : EIATTR_PARAM_CBANK
	.align		4
        /*0040*/ 	.byte	0x04, 0x0a
        /*0042*/ 	.short	(.L_212 - .L_211)
	.align		4
.L_211:
        /*0044*/ 	.word	index@(.nv.constant0._ZN7cutlass13device_kernelIN5flash19enable_sm80_to_sm89INS1_16FlashAttnFwdSm80INS1_25CollectiveMainloopFwdSm80ILi8ELi1ELb1EN4cute5tupleIJNS5_1CILi128EEENS7_ILi64EEENS7_ILi256EEEEEELi256ENS_10bfloat16_tEfNS_4arch4Sm80ELb1ELb0ELb0ELb1ELb0ELb0ELb1ELb0EEENS1_21CollectiveEpilogueFwdINS6_IJS8_SA_S9_EEENS6_IJNS7_ILi1EEESI_SI_EEESC_SE_Li256ELb1ELb1ELb0ELb0EEENS1_19SingleTileSchedulerILb1ELb0ELb1ELi128EEEEEEEEEvNT_6ParamsE)
        /*0048*/ 	.short	0x0210
        /*004a*/ 	.short	0x0418


	//----- nvinfo : EIATTR_SW_WAR
	.align		4
.L_212:
        /*004c*/ 	.byte	0x04, 0x36
        /*004e*/ 	.short	(.L_214 - .L_213)
.L_213:
        /*0050*/ 	.word	0x00000008
.L_214:


//--------------------- .nv.info._ZN7cutlass13device_kernelIN5flash19enable_sm80_to_sm89INS1_16FlashAttnFwdSm80INS1_25CollectiveMainloopFwdSm80ILi8ELi1ELb0EN4cute5tupleIJNS5_1CILi128EEENS7_ILi32EEENS7_ILi256EEEEEELi256ENS_10bfloat16_tEfNS_4arch4Sm80ELb1ELb0ELb0ELb1ELb0ELb1ELb1ELb0EEENS1_21CollectiveEpilogueFwdINS6_IJS8_SA_S9_EEENS6_IJNS7_ILi1EEESI_SI_EEESC_SE_Li256ELb1ELb1ELb0ELb0EEENS1_19SingleTileSchedulerILb1ELb0ELb1ELi128EEEEEEEEEvNT_6ParamsE --------------------------
	.section	.nv.info._ZN7cutlass13device_kernelIN5flash19enable_sm80_to_sm89INS1_16FlashAttnFwdSm80INS1_25CollectiveMainloopFwdSm80ILi8ELi1ELb0EN4cute5tupleIJNS5_1CILi128EEENS7_ILi32EEENS7_ILi256EEEEEELi256ENS_10bfloat16_tEfNS_4arch4Sm80ELb1ELb0ELb0ELb1ELb0ELb1ELb1ELb0EEENS1_21CollectiveEpilogueFwdINS6_IJS8_SA_S9_EEENS6_IJNS7_ILi1EEESI_SI_EEESC_SE_Li256ELb1ELb1ELb0ELb0EEENS1_19SingleTileSchedulerILb1ELb0ELb1ELi128EEEEEEEEEvNT_6ParamsE,"",@"SHT_CUDA_INFO"
	.sectionflags	@""
	.align	4


	//----- nvinfo : EIATTR_CUDA_API_VERSION
	.align		4
        /*0000*/ 	.byte	0x04, 0x37
        /*0002*/ 	.short	(.L_216 - .L_215)
.L_215:
        /*0004*/ 	.word	0x00000082


	//----- nvinfo : EIATTR_KPARAM_INFO
	.align		4
.L_216:
        /*0008*/ 	.byte	0x04, 0x17
        /*000a*/ 	.short	(.L_218 - .L_217)
.L_217:
        /*000c*/ 	.word	0x00000000
        /*0010*/ 	.short	0x0000
        /*0012*/ 	.short	0x0000
        /*0014*/ 	.byte	0x00, 0xf0, 0x61, 0x10


	//----- nvinfo : EIATTR_SPARSE_MMA_MASK
	.align		4
.L_218:
        /*0018*/ 	.byte	0x03, 0x50
        /*001a*/ 	.short	0x0000


	//----- nvinfo : EIATTR_MAXREG_COUNT
	.align		4
        /*001c*/ 	.byte	0x03, 0x1b
        /*001e*/ 	.short	0x00ff


	//----- nvinfo : EIATTR_MERCURY_ISA_VERSION
	.align		4
        /*0020*/ 	.byte	0x03, 0x5f
        /*0022*/ 	.short	0x0101


	//----- nvinfo : EIATTR_EXIT_INSTR_OFFSETS
	.align		4
        /*0024*/ 	.byte	0x04, 0x1c
        /*0026*/ 	.short	(.L_220 - .L_219)


	//   ....[0]....
.L_219:
        /*0028*/ 	.word	0x00000010


	//----- nvinfo : EIATTR_MAX_THREADS
	.align		4
.L_220:
        /*002c*/ 	.byte	0x04, 0x05
        /*002e*/ 	.short	(.L_222 - .L_221)
.L_221:
        /*0030*/ 	.word	0x00000100
        /*0034*/ 	.word	0x00000001
        /*0038*/ 	.word	0x00000001


	//----- nvinfo : EIATTR_CBANK_PARAM_SIZE
	.align		4
.L_222:
        /*003c*/ 	.byte	0x03, 0x19
        /*003e*/ 	.short	0x0418


	//----- nvinfo : EIATTR_PARAM_CBANK
	.align		4
        /*0040*/ 	.byte	0x04, 0x0a
        /*0042*/ 	.short	(.L_224 - .L_223)
	.align		4
.L_223:
        /*0044*/ 	.word	index@(.nv.constant0._ZN7cutlass13device_kernelIN5flash19enable_sm80_to_sm89INS1_16FlashAttnFwdSm80INS1_25CollectiveMainloopFwdSm80ILi8ELi1ELb0EN4cute5tupleIJNS5_1CILi128EEENS7_ILi32EEENS7_ILi256EEEEEELi256ENS_10bfloat16_tEfNS_4arch4Sm80ELb1ELb0ELb0ELb1ELb0ELb1ELb1ELb0EEENS1_21CollectiveEpilogueFwdINS6_IJS8_SA_S9_EEENS6_IJNS7_ILi1EEESI_SI_EEESC_SE_Li256ELb1ELb1ELb0ELb0EEENS1_19SingleTileSchedulerILb1ELb0ELb1ELi128EEEEEEEEEvNT_6ParamsE)
        /*0048*/ 	.short	0x0210
        /*004a*/ 	.short	0x0418


	//----- nvinfo : EIATTR_SW_WAR
	.align		4
.L_224:
        /*004c*/ 	.byte	0x04, 0x36
        /*004e*/ 	.short	(.L_226 - .L_225)
.L_225:
        /*0050*/ 	.word	0x00000008
.L_226:


//--------------------- .nv.info._ZN7cutlass13device_kernelIN5flash19enable_sm80_to_sm89INS1_16FlashAttnFwdSm80INS1_25CollectiveMainloopFwdSm80ILi8ELi1ELb0EN4cute5tupleIJNS5_1CILi128EEENS7_ILi96EEENS7_ILi256EEEEEELi256ENS_10bfloat16_tEfNS_4arch4Sm80ELb0ELb0ELb0ELb0ELb0ELb0ELb1ELb0EEENS1_21CollectiveEpilogueFwdINS6_IJS8_SA_S9_EEENS6_IJNS7_ILi1EEESI_SI_EEESC_SE_Li256ELb0ELb1ELb0ELb0EEENS1_19SingleTileSchedulerILb0ELb0ELb1ELi128EEEEEEEEEvNT_6ParamsE --------------------------
	.section	.nv.info._ZN7cutlass13device_kernelIN5flash19enable_sm80_to_sm89INS1_16FlashAttnFwdSm80INS1_25CollectiveMainloopFwdSm80ILi8ELi1ELb0EN4cute5tupleIJNS5_1CILi128EEENS7_ILi96EEENS7_ILi256EEEEEELi256ENS_10bfloat16_tEfNS_4arch4Sm80ELb0ELb0ELb0ELb0ELb0ELb0ELb1ELb0EEENS1_21CollectiveEpilogueFwdINS6_IJS8_SA_S9_EEENS6_IJNS7_ILi1EEESI_SI_EEESC_SE_Li256ELb0ELb1ELb0ELb0EEENS1_19SingleTileSchedulerILb0ELb0ELb1ELi128EEEEEEEEEvNT_6ParamsE,"",@"SHT_CUDA_INFO"
	.sectionflags	@""
	.align	4


	//----- nvinfo : EIATTR_CUDA_API_VERSION
	.align		4
        /*0000*/ 	.byte	0x04, 0x37
        /*0002*/ 	.short	(.L_228 - .L_227)
.L_227:
        /*0004*/ 	.word	0x00000082


	//----- nvinfo : EIATTR_KPARAM_INFO
	.align		4
.L_228:
        /*0008*/ 	.byte	0x04, 0x17
        /*000a*/ 	.short	(.L_230 - .L_229)
.L_229:
        /*000c*/ 	.word	0x00000000
        /*0010*/ 	.short	0x0000
        /*0012*/ 	.short	0x0000
        /*0014*/ 	.byte	0x00, 0xf0, 0x61, 0x10


	//----- nvinfo : EIATTR_SPARSE_MMA_MASK
	.align		4
.L_230:
        /*0018*/ 	.byte	0x03, 0x50
        /*001a*/ 	.short	0x0000


	//----- nvinfo : EIATTR_MAXREG_COUNT
	.align		4
        /*001c*/ 	.byte	0x03, 0x1b
        /*001e*/ 	.short	0x00ff


	//----- nvinfo : EIATTR_MERCURY_ISA_VERSION
	.align		4
        /*0020*/ 	.byte	0x03, 0x5f
        /*0022*/ 	.short	0x0101


	//----- nvinfo : EIATTR_EXIT_INSTR_OFFSETS
	.align		4
        /*0024*/ 	.byte	0x04, 0x1c
        /*0026*/ 	.short	(.L_232 - .L_231)


	//   ....[0]....
.L_231:
        /*0028*/ 	.word	0x00000010


	//----- nvinfo : EIATTR_MAX_THREADS
	.align		4
.L_232:
        /*002c*/ 	.byte	0x04, 0x05
        /*002e*/ 	.short	(.L_234 - .L_233)
.L_233:
        /*0030*/ 	.word	0x00000100
        /*0034*/ 	.word	0x00000001
        /*0038*/ 	.word	0x00000001


	//----- nvinfo : EIATTR_CBANK_PARAM_SIZE
	.align		4
.L_234:
        /*003c*/ 	.byte	0x03, 0x19
        /*003e*/ 	.short	0x0418


	//----- nvinfo : EIATTR_PARAM_CBANK
	.align		4
        /*0040*/ 	.byte	0x04, 0x0a
        /*0042*/ 	.short	(.L_236 - .L_235)
	.align		4
.L_235:
        /*0044*/ 	.word	index@(.nv.constant0._ZN7cutlass13device_kernelIN5flash19enable_sm80_to_sm89INS1_16FlashAttnFwdSm80INS1_25CollectiveMainloopFwdSm80ILi8ELi1ELb0EN4cute5tupleIJNS5_1CILi128EEENS7_ILi96EEENS7_ILi256EEEEEELi256ENS_10bfloat16_tEfNS_4arch4Sm80ELb0ELb0ELb0ELb0ELb0ELb0ELb1ELb0EEENS1_21CollectiveEpilogueFwdINS6_IJS8_SA_S9_EEENS6_IJNS7_ILi1EEESI_SI_EEESC_SE_Li256ELb0ELb1ELb0ELb0EEENS1_19SingleTileSchedulerILb0ELb0ELb1ELi128EEEEEEEEEvNT_6ParamsE)
        /*0048*/ 	.short	0x0210
        /*004a*/ 	.short	0x0418


	//----- nvinfo : EIATTR_SW_WAR
	.align		4
.L_236:
        /*004c*/ 	.byte	0x04, 0x36
        /*004e*/ 	.short	(.L_238 - .L_237)
.L_237:
        /*0050*/ 	.word	0x00000008
.L_238:


//--------------------- .nv.info._ZN7cutlass13device_kernelIN5flash19enable_sm80_to_sm89INS1_16FlashAttnFwdSm80INS1_25CollectiveMainloopFwdSm80ILi8ELi1ELb0EN4cute5tupleIJNS5_1CILi128EEENS7_ILi96EEENS7_ILi256EEEEEELi256ENS_10bfloat16_tEfNS_4arch4Sm80ELb0ELb0ELb0ELb1ELb0ELb0ELb1ELb0EEENS1_21CollectiveEpilogueFwdINS6_IJS8_SA_S9_EEENS6_IJNS7_ILi1EEESI_SI_EEESC_SE_Li256ELb1ELb1ELb0ELb0EEENS1_19SingleTileSchedulerILb1ELb0ELb1ELi128EEEEEEEEEvNT_6ParamsE --------------------------
	.section	.nv.info._ZN7cutlass13device_kernelIN5flash19enable_sm80_to_sm89INS1_16FlashAttnFwdSm80INS1_25CollectiveMainloopFwdSm80ILi8ELi1ELb0EN4cute5tupleIJNS5_1CILi128EEENS7_ILi96EEENS7_ILi256EEEEEELi256ENS_10bfloat16_tEfNS_4arch4Sm80ELb0ELb0ELb0ELb1ELb0ELb0ELb1ELb0EEENS1_21CollectiveEpilogueFwdINS6_IJS8_SA_S9_EEENS6_IJNS7_ILi1EEESI_SI_EEESC_SE_Li256ELb1ELb1ELb0ELb0EEENS1_19SingleTileSchedulerILb1ELb0ELb1ELi128EEEEEEEEEvNT_6ParamsE,"",@"SHT_CUDA_INFO"
	.sectionflags	@""
	.align	4


	//----- nvinfo : EIATTR_CUDA_API_VERSION
	.align		4
        /*0000*/ 	.byte	0x04, 0x37
        /*0002*/ 	.short	(.L_240 - .L_239)
.L_239:
        /*0004*/ 	.word	0x00000082


	//----- nvinfo : EIATTR_KPARAM_INFO
	.align		4
.L_240:
        /*0008*/ 	.byte	0x04, 0x17
        /*000a*/ 	.short	(.L_242 - .L_241)
.L_241:
        /*000c*/ 	.word	0x00000000
        /*0010*/ 	.short	0x0000
        /*0012*/ 	.short	0x0000
        /*0014*/ 	.byte	0x00, 0xf0, 0x61, 0x10


	//----- nvinfo : EIATTR_SPARSE_MMA_MASK
	.align		4
.L_242:
        /*0018*/ 	.byte	0x03, 0x50
        /*001a*/ 	.short	0x0000


	//----- nvinfo : EIATTR_MAXREG_COUNT
	.align		4
        /*001c*/ 	.byte	0x03, 0x1b
        /*001e*/ 	.short	0x00ff


	//----- nvinfo : EIATTR_MERCURY_ISA_VERSION
	.align		4
        /*0020*/ 	.byte	0x03, 0x5f
        /*0022*/ 	.short	0x0101


	//----- nvinfo : EIATTR_EXIT_INSTR_OFFSETS
	.align		4
        /*0024*/ 	.byte	0x04, 0x1c
        /*0026*/ 	.short	(.L_244 - .L_243)


	//   ....[0]....
.L_243:
        /*0028*/ 	.word	0x00000010


	//----- nvinfo : EIATTR_MAX_THREADS
	.align		4
.L_244:
        /*002c*/ 	.byte	0x04, 0x05
        /*002e*/ 	.short	(.L_246 - .L_245)
.L_245:
        /*0030*/ 	.word	0x00000100
        /*0034*/ 	.word	0x00000001
        /*0038*/ 	.word	0x00000001


	//----- nvinfo : EIATTR_CBANK_PARAM_SIZE
	.align		4
.L_246:
        /*003c*/ 	.byte	0x03, 0x19
        /*003e*/ 	.short	0x0418


	//----- nvinfo : EIATTR_PARAM_CBANK
	.align		4
        /*0040*/ 	.byte	0x04, 0x0a
        /*0042*/ 	.short	(.L_248 - .L_247)
	.align		4
.L_247:
        /*0044*/ 	.word	index@(.nv.constant0._ZN7cutlass13device_kernelIN5flash19enable_sm80_to_sm89INS1_16FlashAttnFwdSm80INS1_25CollectiveMainloopFwdSm80ILi8ELi1ELb0EN4cute5tupleIJNS5_1CILi128EEENS7_ILi96EEENS7_ILi256EEEEEELi256ENS_10bfloat16_tEfNS_4arch4Sm80ELb0ELb0ELb0ELb1ELb0ELb0ELb1ELb0EEENS1_21CollectiveEpilogueFwdINS6_IJS8_SA_S9_EEENS6_IJNS7_ILi1EEESI_SI_EEESC_SE_Li256ELb1ELb1ELb0ELb0EEENS1_19SingleTileSchedulerILb1ELb0ELb1ELi128EEEEEEEEEvNT_6ParamsE)
        /*0048*/ 	.short	0x0210
        /*004a*/ 	.short	0x0418


	//----- nvinfo : EIATTR_SW_WAR
	.align		4
.L_248:
        /*004c*/ 	.byte	0x04, 0x36
        /*004e*/ 	.short	(.L_250 - .L_249)
.L_249:
        /*0050*/ 	.word	0x00000008
.L_250:


//--------------------- .nv.info._ZN7cutlass13device_kernelIN5flash19enable_sm80_to_sm89INS1_16FlashAttnFwdSm80INS1_25CollectiveMainloopFwdSm80ILi8ELi1ELb0EN4cute5tupleIJNS5_1CILi128EEENS7_ILi48EEENS7_ILi256EEEEEELi256ENS_10bfloat16_tEfNS_4arch4Sm80ELb0ELb0ELb0ELb1ELb0ELb1ELb1ELb0EEENS1_21CollectiveEpilogueFwdINS6_IJS8_SA_S9_EEENS6_IJNS7_ILi1EEESI_SI_EEESC_SE_Li256ELb1ELb1ELb0ELb0EEENS1_19SingleTileSchedulerILb1ELb0ELb1ELi128EEEEEEEEEvNT_6ParamsE --------------------------
	.section	.nv.info._ZN7cutlass13device_kernelIN5flash19enable_sm80_to_sm89INS1_16FlashAttnFwdSm80INS1_25CollectiveMainloopFwdSm80ILi8ELi1ELb0EN4cute5tupleIJNS5_1CILi128EEENS7_ILi48EEENS7_ILi256EEEEEELi256ENS_10bfloat16_tEfNS_4arch4Sm80ELb0ELb0ELb0ELb1ELb0ELb1ELb1ELb0EEENS1_21CollectiveEpilogueFwdINS6_IJS8_SA_S9_EEENS6_IJNS7_ILi1EEESI_SI_EEESC_SE_Li256ELb1ELb1ELb0ELb0EEENS1_19SingleTileSchedulerILb1ELb0ELb1ELi128EEEEEEEEEvNT_6ParamsE,"",@"SHT_CUDA_INFO"
	.sectionflags	@""
	.align	4


	//----- nvinfo : EIATTR_CUDA_API_VERSION
	.align		4
        /*0000*/ 	.byte	0x04, 0x37
        /*0002*/ 	.short	(.L_252 - .L_251)
.L_251:
        /*0004*/ 	.word	0x00000082


	//----- nvinfo : EIATTR_KPARAM_INFO
	.align		4
.L_252:
        /*0008*/ 	.byte	0x04, 0x17
        /*000a*/ 	.short	(.L_254 - .L_253)
.L_253:
        /*000c*/ 	.word	0x00000000
        /*0010*/ 	.short	0x0000
        /*0012*/ 	.short	0x0000
        /*0014*/ 	.byte	0x00, 0xf0, 0x61, 0x10


	//----- nvinfo : EIATTR_SPARSE_MMA_MASK
	.align		4
.L_254:
        /*0018*/ 	.byte	0x03, 0x50
        /*001a*/ 	.short	0x0000


	//----- nvinfo : EIATTR_MAXREG_COUNT
	.align		4
        /*001c*/ 	.byte	0x03, 0x1b
        /*001e*/ 	.short	0x00ff


	//----- nvinfo : EIATTR_MERCURY_ISA_VERSION
	.align		4
        /*0020*/ 	.byte	0x03, 0x5f
        /*0022*/ 	.short	0x0101


	//----- nvinfo : EIATTR_EXIT_INSTR_OFFSETS
	.align		4
        /*0024*/ 	.byte	0x04, 0x1c
        /*0026*/ 	.short	(.L_256 - .L_255)


	//   ....[0]....
.L_255:
        /*0028*/ 	.word	0x00000010


	//----- nvinfo : EIATTR_MAX_THREADS
	.align		4
.L_256:
        /*002c*/ 	.byte	0x04, 0x05
        /*002e*/ 	.short	(.L_258 - .L_257)
.L_257:
        /*0030*/ 	.word	0x00000100
        /*0034*/ 	.word	0x00000001
        /*0038*/ 	.word	0x00000001


	//----- nvinfo : EIATTR_CBANK_PARAM_SIZE
	.align		4
.L_258:
        /*003c*/ 	.byte	0x03, 0x19
        /*003e*/ 	.short	0x0418


	//----- nvinfo : EIATTR_PARAM_CBANK
	.align		4
        /*0040*/ 	.byte	0x04, 0x0a
        /*0042*/ 	.short	(.L_260 - .L_259)
	.align		4
.L_259:
        /*0044*/ 	.word	index@(.nv.constant0._ZN7cutlass13device_kernelIN5flash19enable_sm80_to_sm89INS1_16FlashAttnFwdSm80INS1_25CollectiveMainloopFwdSm80ILi8ELi1ELb0EN4cute5tupleIJNS5_1CILi128EEENS7_ILi48EEENS7_ILi256EEEEEELi256ENS_10bfloat16_tEfNS_4arch4Sm80ELb0ELb0ELb0ELb1ELb0ELb1ELb1ELb0EEENS1_21CollectiveEpilogueFwdINS6_IJS8_SA_S9_EEENS6_IJNS7_ILi1EEESI_SI_EEESC_SE_Li256ELb1ELb1ELb0ELb0EEENS1_19SingleTileSchedulerILb1ELb0ELb1ELi128EEEEEEEEEvNT_6ParamsE)
        /*0048*/ 	.short	0x0210
        /*004a*/ 	.short	0x0418


	//----- nvinfo : EIATTR_SW_WAR
	.align		4
.L_260:
        /*004c*/ 	.byte	0x04, 0x36
        /*004e*/ 	.short	(.L_262 - .L_261)
.L_261:
        /*0050*/ 	.word	0x00000008
.L_262:


//--------------------- .nv.info._ZN7cutlass13device_kernelIN5flash19enable_sm80_to_sm89INS1_16FlashAttnFwdSm80INS1_25CollectiveMainloopFwdSm80ILi8ELi1ELb0EN4cute5tupleIJNS5_1CILi128EEENS7_ILi64EEENS7_ILi256EEEEEELi256ENS_10bfloat16_tEfNS_4arch4Sm80ELb0ELb1ELb0ELb0ELb0ELb0ELb1ELb0EEENS1_21CollectiveEpilogueFwdINS6_IJS8_SA_S9_EEENS6_IJNS7_ILi1EEESI_SI_EEESC_SE_Li256ELb0ELb1ELb0ELb0EEENS1_19SingleTileSchedulerILb0ELb0ELb1ELi128EEEEEEEEEvNT_6ParamsE --------------------------
	.section	.nv.info._ZN7cutlass13device_kernelIN5flash19enable_sm80_to_sm89INS1_16FlashAttnFwdSm80INS1_25CollectiveMainloopFwdSm80ILi8ELi1ELb0EN4cute5tupleIJNS5_1CILi128EEENS7_ILi64EEENS7_ILi256EEEEEELi256ENS_10bfloat16_tEfNS_4arch4Sm80ELb0ELb1ELb0ELb0ELb0ELb0ELb1ELb0EEENS1_21CollectiveEpilogueFwdINS6_IJS8_SA_S9_EEENS6_IJNS7_ILi1EEESI_SI_EEESC_SE_Li256ELb0ELb1ELb0ELb0EEENS1_19SingleTileSchedulerILb0ELb0ELb1ELi128EEEEEEEEEvNT_6ParamsE,"",@"SHT_CUDA_INFO"
	.sectionflags	@""
	.align	4


	//----- nvinfo : EIATTR_CUDA_API_VERSION
	.align		4
        /*0000*/ 	.byte	0x04, 0x37
        /*0002*/ 	.short	(.L_264 - .L_263)
.L_263:
        /*0004*/ 	.word	0x00000082


	//----- nvinfo : EIATTR_KPARAM_INFO
	.align		4
.L_264:
        /*0008*/ 	.byte	0x04, 0x17
        /*000a*/ 	.short	(.L_266 - .L_265)
.L_265:
        /*000c*/ 	.word	0x00000000
        /*0010*/ 	.short	0x0000
        /*0012*/ 	.short	0x0000
        /*0014*/ 	.byte	0x00, 0xf0, 0x61, 0x10


	//----- nvinfo : EIATTR_SPARSE_MMA_MASK
	.align		4
.L_266:
        /*0018*/ 	.byte	0x03, 0x50
        /*001a*/ 	.short	0x0000


	//----- nvinfo : EIATTR_MAXREG_COUNT
	.align		4
        /*001c*/ 	.byte	0x03, 0x1b
        /*001e*/ 	.short	0x00ff


	//----- nvinfo : EIATTR_MERCURY_ISA_VERSION
	.align		4
        /*0020*/ 	.byte	0x03, 0x5f
        /*0022*/ 	.short	0x0101


	//----- nvinfo : EIATTR_EXIT_INSTR_OFFSETS
	.align		4
        /*0024*/ 	.byte	0x04, 0x1c
        /*0026*/ 	.short	(.L_268 - .L_267)


	//   ....[0]....
.L_267:
        /*0028*/ 	.word	0x00000010


	//----- nvinfo : EIATTR_MAX_THREADS
	.align		4
.L_268:
        /*002c*/ 	.byte	0x04, 0x05
        /*002e*/ 	.short	(.L_270 - .L_269)
.L_269:
        /*0030*/ 	.word	0x00000100
        /*0034*/ 	.word	0x00000001
        /*0038*/ 	.word	0x00000001


	//----- nvinfo : EIATTR_CBANK_PARAM_SIZE
	.align		4
.L_270:
        /*003c*/ 	.byte	0x03, 0x19
        /*003e*/ 	.short	0x0418


	//----- nvinfo : EIATTR_PARAM_CBANK
	.align		4
        /*0040*/ 	.byte	0x04, 0x0a
        /*0042*/ 	.short	(.L_272 - .L_271)
	.align		4
.L_271:
        /*0044*/ 	.word	index@(.nv.constant0._ZN7cutlass13device_kernelIN5flash19enable_sm80_to_sm89INS1_16FlashAttnFwdSm80INS1_25CollectiveMainloopFwdSm80ILi8ELi1ELb0EN4cute5tupleIJNS5_1CILi128EEENS7_ILi64EEENS7_ILi256EEEEEELi256ENS_10bfloat16_tEfNS_4arch4Sm80ELb0ELb1ELb0ELb0ELb0ELb0ELb1ELb0EEENS1_21CollectiveEpilogueFwdINS6_IJS8_SA_S9_EEENS6_IJNS7_ILi1EEESI_SI_EEESC_SE_Li256ELb0ELb1ELb0ELb0EEENS1_19SingleTileSchedulerILb0ELb0ELb1ELi128EEEEEEEEEvNT_6ParamsE)
        /*0048*/ 	.short	0x0210
        /*004a*/ 	.short	0x0418


	//----- nvinfo : EIATTR_SW_WAR
	.align		4
.L_272:
        /*004c*/ 	.byte	0x04, 0x36
        /*004e*/ 	.short	(.L_274 - .L_273)
.L_273:
        /*0050*/ 	.word	0x00000008
.L_274:


//--------------------- .nv.info._ZN7cutlass13device_kernelIN5flash19enable_sm80_to_sm89INS1_16FlashAttnFwdSm80INS1_25CollectiveMainloopFwdSm80ILi8ELi1ELb0EN4cute5tupleIJNS5_1CILi128EEENS7_ILi64EEENS7_ILi256EEEEEELi256ENS_10bfloat16_tEfNS_4arch4Sm80ELb0ELb1ELb0ELb1ELb0ELb0ELb1ELb0EEENS1_21CollectiveEpilogueFwdINS6_IJS8_SA_S9_EEENS6_IJNS7_ILi1EEESI_SI_EEESC_SE_Li256ELb1ELb1ELb0ELb0EEENS1_19SingleTileSchedulerILb1ELb0ELb1ELi128EEEEEEEEEvNT_6ParamsE --------------------------
	.section	.nv.info._ZN7cutlass13device_kernelIN5flash19enable_sm80_to_sm89INS1_16FlashAttnFwdSm80INS1_25CollectiveMainloopFwdSm80ILi8ELi1ELb0EN4cute5tupleIJNS5_1CILi128EEENS7_ILi64EEENS7_ILi256EEEEEELi256ENS_10bfloat16_tEfNS_4arch4Sm80ELb0ELb1ELb0ELb1ELb0ELb0ELb1ELb0EEENS1_21CollectiveEpilogueFwdINS6_IJS8_SA_S9_EEENS6_IJNS7_ILi1EEESI_SI_EEESC_SE_Li256ELb1ELb1ELb0ELb0EEENS1_19SingleTileSchedulerILb1ELb0ELb1ELi128EEEEEEEEEvNT_6ParamsE,"",@"SHT_CUDA_INFO"
	.sectionflags	@""
	.align	4


	//----- nvinfo : EIATTR_CUDA_API_VERSION
	.align		4
        /*0000*/ 	.byte	0x04, 0x37
        /*0002*/ 	.short	(.L_276 - .L_275)
.L_275:
        /*0004*/ 	.word	0x00000082


	//----- nvinfo : EIATTR_KPARAM_INFO
	.align		4
.L_276:
        /*0008*/ 	.byte	0x04, 0x17
        /*000a*/ 	.short	(.L_278 - .L_277)
.L_277:
        /*000c*/ 	.word	0x00000000
        /*0010*/ 	.short	0x0000
        /*0012*/ 	.short	0x0000
        /*0014*/ 	.byte	0x00, 0xf0, 0x61, 0x10


	//----- nvinfo : EIATTR_SPARSE_MMA_MASK
	.align		4
.L_278:
        /*0018*/ 	.byte	0x03, 0x50
        /*001a*/ 	.short	0x0000


	//----- nvinfo : EIATTR_MAXREG_COUNT
	.align		4
        /*001c*/ 	.byte	0x03, 0x1b
        /*001e*/ 	.short	0x00ff


	//----- nvinfo : EIATTR_MERCURY_ISA_VERSION
	.align		4
        /*0020*/ 	.byte	0x03, 0x5f
        /*0022*/ 	.short	0x0101


	//----- nvinfo : EIATTR_EXIT_INSTR_OFFSETS
	.align		4
        /*0024*/ 	.byte	0x04, 0x1c
        /*0026*/ 	.short	(.L_280 - .L_279)


	//   ....[0]....
.L_279:
        /*0028*/ 	.word	0x00000010


	//----- nvinfo : EIATTR_MAX_THREADS
	.align		4
.L_280:
        /*002c*/ 	.byte	0x04, 0x05
        /*002e*/ 	.short	(.L_282 - .L_281)
.L_281:
        /*0030*/ 	.word	0x00000100
        /*0034*/ 	.word	0x00000001
        /*0038*/ 	.word	0x00000001


	//----- nvinfo : EIATTR_CBANK_PARAM_SIZE
	.align		4
.L_282:
        /*003c*/ 	.byte	0x03, 0x19
        /*003e*/ 	.short	0x0418


	//----- nvinfo : EIATTR_PARAM_CBANK
	.align		4
        /*0040*/ 	.byte	0x04, 0x0a
        /*0042*/ 	.short	(.L_284 - .L_283)
	.align		4
.L_283:
        /*0044*/ 	.word	index@(.nv.constant0._ZN7cutlass13device_kernelIN5flash19enable_sm80_to_sm89INS1_16FlashAttnFwdSm80INS1_25CollectiveMainloopFwdSm80ILi8ELi1ELb0EN4cute5tupleIJNS5_1CILi128EEENS7_ILi64EEENS7_ILi256EEEEEELi256ENS_10bfloat16_tEfNS_4arch4Sm80ELb0ELb1ELb0ELb1ELb0ELb0ELb1ELb0EEENS1_21CollectiveEpilogueFwdINS6_IJS8_SA_S9_EEENS6_IJNS7_ILi1EEESI_SI_EEESC_SE_Li256ELb1ELb1ELb0ELb0EEENS1_19SingleTileSchedulerILb1ELb0ELb1ELi128EEEEEEEEEvNT_6ParamsE)
        /*0048*/ 	.short	0x0210
        /*004a*/ 	.short	0x0418


	//----- nvinfo : EIATTR_SW_WAR
	.align		4
.L_284:
        /*004c*/ 	.byte	0x04, 0x36
        /*004e*/ 	.short	(.L_286 - .L_285)
.L_285:
        /*0050*/ 	.word	0x00000008
.L_286:


//--------------------- .nv.info._ZN7cutlass13device_kernelIN5flash19enable_sm80_to_sm89INS1_16FlashAttnFwdSm80INS1_25CollectiveMainloopFwdSm80ILi8ELi1ELb0EN4cute5tupleIJNS5_1CILi128EEENS7_ILi48EEENS7_ILi256EEEEEELi256ENS_10bfloat16_tEfNS_4arch4Sm80ELb0ELb1ELb0ELb1ELb0ELb1ELb1ELb0EEENS1_21CollectiveEpilogueFwdINS6_IJS8_SA_S9_EEENS6_IJNS7_ILi1EEESI_SI_EEESC_SE_Li256ELb1ELb1ELb0ELb0EEENS1_19SingleTileSchedulerILb1ELb0ELb1ELi128EEEEEEEEEvNT_6ParamsE --------------------------
	.section	.nv.info._ZN7cutlass13device_kernelIN5flash19enable_sm80_to_sm89INS1_16FlashAttnFwdSm80INS1_25CollectiveMainloopFwdSm80ILi8ELi1ELb0EN4cute5tupleIJNS5_1CILi128EEENS7_ILi48EEENS7_ILi256EEEEEELi256ENS_10bfloat16_tEfNS_4arch4Sm80ELb0ELb1ELb0ELb1ELb0ELb1ELb1ELb0EEENS1_21CollectiveEpilogueFwdINS6_IJS8_SA_S9_EEENS6_IJNS7_ILi1EEESI_SI_EEESC_SE_Li256ELb1ELb1ELb0ELb0EEENS1_19SingleTileSchedulerILb1ELb0ELb1ELi128EEEEEEEEEvNT_6ParamsE,"",@"SHT_CUDA_INFO"
	.sectionflags	@""
	.align	4


	//----- nvinfo : EIATTR_CUDA_API_VERSION
	.align		4
        /*0000*/ 	.byte	0x04, 0x37
        /*0002*/ 	.short	(.L_288 - .L_287)
.L_287:
        /*0004*/ 	.word	0x00000082


	//----- nvinfo : EIATTR_KPARAM_INFO
	.align		4
.L_288:
        /*0008*/ 	.byte	0x04, 0x17
        /*000a*/ 	.short	(.L_290 - .L_289)
.L_289:
        /*000c*/ 	.word	0x00000000
        /*0010*/ 	.short	0x0000
        /*0012*/ 	.short	0x0000
        /*0014*/ 	.byte	0x00, 0xf0, 0x61, 0x10


	//----- nvinfo : EIATTR_SPARSE_MMA_MASK
	.align		4
.L_290:
        /*0018*/ 	.byte	0x03, 0x50
        /*001a*/ 	.short	0x0000


	//----- nvinfo : EIATTR_MAXREG_COUNT
	.align		4
        /*001c*/ 	.byte	0x03, 0x1b
        /*001e*/ 	.short	0x00ff


	//----- nvinfo : EIATTR_MERCURY_ISA_VERSION
	.align		4
        /*0020*/ 	.byte	0x03, 0x5f
        /*0022*/ 	.short	0x0101


	//----- nvinfo : EIATTR_EXIT_INSTR_OFFSETS
	.align		4
        /*0024*/ 	.byte	0x04, 0x1c
        /*0026*/ 	.short	(.L_292 - .L_291)


	//   ....[0]....
.L_291:
        /*0028*/ 	.word	0x00000010


	//----- nvinfo : EIATTR_MAX_THREADS
	.align		4
.L_292:
        /*002c*/ 	.byte	0x04, 0x05
        /*002e*/ 	.short	(.L_294 - .L_293)
.L_293:
        /*0030*/ 	.word	0x00000100
        /*0034*/ 	.word	0x00000001
        /*0038*/ 	.word	0x00000001


	//----- nvinfo : EIATTR_CBANK_PARAM_SIZE
	.align		4
.L_294:
        /*003c*/ 	.byte	0x03, 0x19
        /*003e*/ 	.short	0x0418


	//----- nvinfo : EIATTR_PARAM_CBANK
	.align		4
        /*0040*/ 	.byte	0x04, 0x0a
        /*0042*/ 	.short	(.L_296 - .L_295)
	.align		4
.L_295:
        /*0044*/ 	.word	index@(.nv.constant0._ZN7cutlass13device_kernelIN5flash19enable_sm80_to_sm89INS1_16FlashAttnFwdSm80INS1_25CollectiveMainloopFwdSm80ILi8ELi1ELb0EN4cute5tupleIJNS5_1CILi128EEENS7_ILi48EEENS7_ILi256EEEEEELi256ENS_10bfloat16_tEfNS_4arch4Sm80ELb0ELb1ELb0ELb1ELb0ELb1ELb1ELb0EEENS1_21CollectiveEpilogueFwdINS6_IJS8_SA_S9_EEENS6_IJNS7_ILi1EEESI_SI_EEESC_SE_Li256ELb1ELb1ELb0ELb0EEENS1_19SingleTileSchedulerILb1ELb0ELb1ELi128EEEEEEEEEvNT_6ParamsE)
        /*0048*/ 	.short	0x0210
        /*004a*/ 	.short	0x0418


	//----- nvinfo : EIATTR_SW_WAR
	.align		4
.L_296:
        /*004c*/ 	.byte	0x04, 0x36
        /*004e*/ 	.short	(.L_298 - .L_297)
.L_297:
        /*0050*/ 	.word	0x00000008
.L_298:


//--------------------- .nv.info._ZN7cutlass13device_kernelIN5flash19enable_sm80_to_sm89INS1_16FlashAttnFwdSm80INS1_25CollectiveMainloopFwdSm80ILi8ELi1ELb0EN4cute5tupleIJNS5_1CILi128EEENS7_ILi96EEENS7_ILi256EEEEEELi256ENS_10bfloat16_tEfNS_4arch4Sm80ELb1ELb0ELb0ELb0ELb0ELb0ELb1ELb0EEENS1_21CollectiveEpilogueFwdINS6_IJS8_SA_S9_EEENS6_IJNS7_ILi1EEESI_SI_EEESC_SE_Li256ELb0ELb1ELb0ELb0EEENS1_30DynamicPersistentTileSchedulerILi256ELi256ELb0ELb1ELb0EEEEEEEEEvNT_6ParamsE --------------------------
	.section	.nv.info._ZN7cutlass13device_kernelIN5flash19enable_sm80_to_sm89INS1_16FlashAttnFwdSm80INS1_25CollectiveMainloopFwdSm80ILi8ELi1ELb0EN4cute5tupleIJNS5_1CILi128EEENS7_ILi96EEENS7_ILi256EEEEEELi256ENS_10bfloat16_tEfNS_4arch4Sm80ELb1ELb0ELb0ELb0ELb0ELb0ELb1ELb0EEENS1_21CollectiveEpilogueFwdINS6_IJS8_SA_S9_EEENS6_IJNS7_ILi1EEESI_SI_EEESC_SE_Li256ELb0ELb1ELb0ELb0EEENS1_30DynamicPersistentTileSchedulerILi256ELi256ELb0ELb1ELb0EEEEEEEEEvNT_6ParamsE,"",@"SHT_CUDA_INFO"
	.sectionflags	@""
	.align	4


	//----- nvinfo : EIATTR_CUDA_API_VERSION
	.align		4
        /*0000*/ 	.byte	0x04, 0x37
        /*0002*/ 	.short	(.L_300 - .L_299)
.L_299:
        /*0004*/ 	.word	0x00000082


	//----- nvinfo : EIATTR_KPARAM_INFO
	.align		4
.L_300:
        /*0008*/ 	.byte	0x04, 0x17
        /*000a*/ 	.short	(.L_302 - .L_301)
.L_301:
        /*000c*/ 	.word	0x00000000
        /*0010*/ 	.short	0x0000
        /*0012*/ 	.short	0x0000
        /*0014*/ 	.byte	0x00, 0xf0, 0xa1, 0x10


	//----- nvinfo : EIATTR_SPARSE_MMA_MASK
	.align		4
.L_302:
        /*0018*/ 	.byte	0x03, 0x50
        /*001a*/ 	.short	0x0000


	//----- nvinfo : EIATTR_MAXREG_COUNT
	.align		4
        /*001c*/ 	.byte	0x03, 0x1b
        /*001e*/ 	.short	0x00ff


	//----- nvinfo : EIATTR_MERCURY_ISA_VERSION
	.align		4
        /*0020*/ 	.byte	0x03, 0x5f
        /*0022*/ 	.short	0x0101


	//----- nvinfo : EIATTR_EXIT_INSTR_OFFSETS
	.align		4
        /*0024*/ 	.byte	0x04, 0x1c
        /*0026*/ 	.short	(.L_304 - .L_303)


	//   ....[0]....
.L_303:
        /*0028*/ 	.word	0x00000010


	//----- nvinfo : EIATTR_MAX_THREADS
	.align		4
.L_304:
        /*002c*/ 	.byte	0x04, 0x05
        /*002e*/ 	.short	(.L_306 - .L_305)
.L_305:
        /*0030*/ 	.word	0x00000100
        /*0034*/ 	.word	0x00000001
        /*0038*/ 	.word	0x00000001


	//----- nvinfo : EIATTR_CBANK_PARAM_SIZE
	.align		4
.L_306:
        /*003c*/ 	.byte	0x03, 0x19
        /*003e*/ 	.short	0x0428


	//----- nvinfo : EIATTR_PARAM_CBANK
	.align		4
        /*0040*/ 	.byte	0x04, 0x0a
        /*0042*/ 	.short	(.L_308 - .L_307)
	.align		4
.L_307:
        /*0044*/ 	.word	index@(.nv.constant0._ZN7cutlass13device_kernelIN5flash19enable_sm80_to_sm89INS1_16FlashAttnFwdSm80INS1_25CollectiveMainloopFwdSm80ILi8ELi1ELb0EN4cute5tupleIJNS5_1CILi128EEENS7_ILi96EEENS7_ILi256EEEEEELi256ENS_10bfloat16_tEfNS_4arch4Sm80ELb1ELb0ELb0ELb0ELb0ELb0ELb1ELb0EEENS1_21CollectiveEpilogueFwdINS6_IJS8_SA_S9_EEENS6_IJNS7_ILi1EEESI_SI_EEESC_SE_Li256ELb0ELb1ELb0ELb0EEENS1_30DynamicPersistentTileSchedulerILi256ELi256ELb0ELb1ELb0EEEEEEEEEvNT_6ParamsE)
        /*0048*/ 	.short	0x0210
        /*004a*/ 	.short	0x0428


	//----- nvinfo : EIATTR_SW_WAR
	.align		4
.L_308:
        /*004c*/ 	.byte	0x04, 0x36
        /*004e*/ 	.short	(.L_310 - .L_309)
.L_309:
        /*0050*/ 	.word	0x00000008
.L_310:


//--------------------- .nv.info._ZN7cutlass13device_kernelIN5flash19enable_sm80_to_sm89INS1_16FlashAttnFwdSm80INS1_25CollectiveMainloopFwdSm80ILi8ELi1ELb0EN4cute5tupleIJNS5_1CILi128EEENS7_ILi96EEENS7_ILi256EEEEEELi256ENS_10bfloat16_tEfNS_4arch4Sm80ELb1ELb0ELb0ELb1ELb0ELb0ELb1ELb0EEENS1_21CollectiveEpilogueFwdINS6_IJS8_SA_S9_EEENS6_IJNS7_ILi1EEESI_SI_EEESC_SE_Li256ELb1ELb1ELb0ELb0EEENS1_19SingleTileSchedulerILb1ELb0ELb1ELi128EEEEEEEEEvNT_6ParamsE --------------------------
	.section	.nv.info._ZN7cutlass13device_kernelIN5flash19enable_sm80_to_sm89INS1_16FlashAttnFwdSm80INS1_25CollectiveMainloopFwdSm80ILi8ELi1ELb0EN4cute5tupleIJNS5_1CILi128EEENS7_ILi96EEENS7_ILi256EEEEEELi256ENS_10bfloat16_tEfNS_4arch4Sm80ELb1ELb0ELb0ELb1ELb0ELb0ELb1ELb0EEENS1_21CollectiveEpilogueFwdINS6_IJS8_SA_S9_EEENS6_IJNS7_ILi1EEESI_SI_EEESC_SE_Li256ELb1ELb1ELb0ELb0EEENS1_19SingleTileSchedulerILb1ELb0ELb1ELi128EEEEEEEEEvNT_6ParamsE,"",@"SHT_CUDA_INFO"
	.sectionflags	@""
	.align	4


	//----- nvinfo : EIATTR_CUDA_API_VERSION
	.align		4
        /*0000*/ 	.byte	0x04, 0x37
        /*0002*/ 	.short	(.L_312 - .L_311)
.L_311:
        /*0004*/ 	.word	0x00000082


	//----- nvinfo : EIATTR_KPARAM_INFO
	.align		4
.L_312:
        /*0008*/ 	.byte	0x04, 0x17
        /*000a*/ 	.short	(.L_314 - .L_313)
.L_313:
        /*000c*/ 	.word	0x00000000
        /*0010*/ 	.short	0x0000
        /*0012*/ 	.short	0x0000
        /*0014*/ 	.byte	0x00, 0xf0, 0x61, 0x10


	//----- nvinfo : EIATTR_SPARSE_MMA_MASK
	.align		4
.L_314:
        /*0018*/ 	.byte	0x03, 0x50
        /*001a*/ 	.short	0x0000


	//----- nvinfo : EIATTR_MAXREG_COUNT
	.align		4
        /*001c*/ 	.byte	0x03, 0x1b
        /*001e*/ 	.short	0x00ff


	//----- nvinfo : EIATTR_MERCURY_ISA_VERSION
	.align		4
        /*0020*/ 	.byte	0x03, 0x5f
        /*0022*/ 	.short	0x0101


	//----- nvinfo : EIATTR_EXIT_INSTR_OFFSETS
	.align		4
        /*0024*/ 	.byte	0x04, 0x1c
        /*0026*/ 	.short	(.L_316 - .L_315)


	//   ....[0]....
.L_315:
        /*0028*/ 	.word	0x00000010


	//----- nvinfo : EIATTR_MAX_THREADS
	.align		4
.L_316:
        /*002c*/ 	.byte	0x04, 0x05
        /*002e*/ 	.short	(.L_318 - .L_317)
.L_317:
        /*0030*/ 	.word	0x00000100
        /*0034*/ 	.word	0x00000001
        /*0038*/ 	.word	0x00000001


	//----- nvinfo : EIATTR_CBANK_PARAM_SIZE
	.align		4
.L_318:
        /*003c*/ 	.byte	0x03, 0x19
        /*003e*/ 	.short	0x0418


	//----- nvinfo : EIATTR_PARAM_CBANK
	.align		4
        /*0040*/ 	.byte	0x04, 0x0a
        /*0042*/ 	.short	(.L_320 - .L_319)
	.align		4
.L_319:
        /*0044*/ 	.word	index@(.nv.constant0._ZN7cutlass13device_kernelIN5flash19enable_sm80_to_sm89INS1_16FlashAttnFwdSm80INS1_25CollectiveMainloopFwdSm80ILi8ELi1ELb0EN4cute5tupleIJNS5_1CILi128EEENS7_ILi96EEENS7_ILi256EEEEEELi256ENS_10bfloat16_tEfNS_4arch4Sm80ELb1ELb0ELb0ELb1ELb0ELb0ELb1ELb0EEENS1_21CollectiveEpilogueFwdINS6_IJS8_SA_S9_EEENS6_IJNS7_ILi1EEESI_SI_EEESC_SE_Li256ELb1ELb1ELb0ELb0EEENS1_19SingleTileSchedulerILb1ELb0ELb1ELi128EEEEEEEEEvNT_6ParamsE)
        /*0048*/ 	.short	0x0210
        /*004a*/ 	.short	0x0418


	//----- nvinfo : EIATTR_SW_WAR
	.align		4
.L_320:
        /*004c*/ 	.byte	0x04, 0x36
        /*004e*/ 	.short	(.L_322 - .L_321)
.L_321:
        /*0050*/ 	.word	0x00000008
.L_322:


//--------------------- .nv.info._ZN7cutlass13device_kernelIN5flash19enable_sm80_to_sm89INS1_16FlashAttnFwdSm80INS1_25CollectiveMainloopFwdSm80ILi8ELi1ELb0EN4cute5tupleIJNS5_1CILi128EEENS7_ILi48EEENS7_ILi256EEEEEELi256ENS_10bfloat16_tEfNS_4arch4Sm80ELb1ELb0ELb0ELb1ELb0ELb1ELb1ELb0EEENS1_21CollectiveEpilogueFwdINS6_IJS8_SA_S9_EEENS6_IJNS7_ILi1EEESI_SI_EEESC_SE_Li256ELb1ELb1ELb0ELb0EEENS1_19SingleTileSchedulerILb1ELb0ELb1ELi128EEEEEEEEEvNT_6ParamsE --------------------------
	.section	.nv.info._ZN7cutlass13device_kernelIN5flash19enable_sm80_to_sm89INS1_16FlashAttnFwdSm80INS1_25CollectiveMainloopFwdSm80ILi8ELi1ELb0EN4cute5tupleIJNS5_1CILi128EEENS7_ILi48EEENS7_ILi256EEEEEELi256ENS_10bfloat16_tEfNS_4arch4Sm80ELb1ELb0ELb0ELb1ELb0ELb1ELb1ELb0EEENS1_21CollectiveEpilogueFwdINS6_IJS8_SA_S9_EEENS6_IJNS7_ILi1EEESI_SI_EEESC_SE_Li256ELb1ELb1ELb0ELb0EEENS1_19SingleTileSchedulerILb1ELb0ELb1ELi128EEEEEEEEEvNT_6ParamsE,"",@"SHT_CUDA_INFO"
	.sectionflags	@""
	.align	4


	//----- nvinfo : EIATTR_CUDA_API_VERSION
	.align		4
        /*0000*/ 	.byte	0x04, 0x37
        /*0002*/ 	.short	(.L_324 - .L_323)
.L_323:
        /*0004*/ 	.word	0x00000082


	//----- nvinfo : EIATTR_KPARAM_INFO
	.align		4
.L_324:
        /*0008*/ 	.byte	0x04, 0x17
        /*000a*/ 	.short	(.L_326 - .L_325)
.L_325:
        /*000c*/ 	.word	0x00000000
        /*0010*/ 	.short	0x0000
        /*0012*/ 	.short	0x0000
        /*0014*/ 	.byte	0x00, 0xf0, 0x61, 0x10


	//----- nvinfo : EIATTR_SPARSE_MMA_MASK
	.align		4
.L_326:
        /*0018*/ 	.byte	0x03, 0x50
        /*001a*/ 	.short	0x0000


	//----- nvinfo : EIATTR_MAXREG_COUNT
	.align		4
        /*001c*/ 	.byte	0x03, 0x1b
        /*001e*/ 	.short	0x00ff


	//----- nvinfo : EIATTR_MERCURY_ISA_VERSION
	.align		4
        /*0020*/ 	.byte	0x03, 0x5f
        /*0022*/ 	.short	0x0101


	//----- nvinfo : EIATTR_EXIT_INSTR_OFFSETS
	.align		4
        /*0024*/ 	.byte	0x04, 0x1c
        /*0026*/ 	.short	(.L_328 - .L_327)


	//   ....[0]....
.L_327:
        /*0028*/ 	.word	0x00000010


	//----- nvinfo : EIATTR_MAX_THREADS
	.align		4
.L_328:
        /*002c*/ 	.byte	0x04, 0x05
        /*002e*/ 	.short	(.L_330 - .L_329)
.L_329:
        /*0030*/ 	.word	0x00000100
        /*0034*/ 	.word	0x00000001
        /*0038*/ 	.word	0x00000001


	//----- nvinfo : EIATTR_CBANK_PARAM_SIZE
	.align		4
.L_330:
        /*003c*/ 	.byte	0x03, 0x19
        /*003e*/ 	.short	0x0418


	//----- nvinfo : EIATTR_PARAM_CBANK
	.align		4
        /*0040*/ 	.byte	0x04, 0x0a
        /*0042*/ 	.short	(.L_332 - .L_331)
	.align		4
.L_331:
        /*0044*/ 	.word	index@(.nv.constant0._ZN7cutlass13device_kernelIN5flash19enable_sm80_to_sm89INS1_16FlashAttnFwdSm80INS1_25CollectiveMainloopFwdSm80ILi8ELi1ELb0EN4cute5tupleIJNS5_1CILi128EEENS7_ILi48EEENS7_ILi256EEEEEELi256ENS_10bfloat16_tEfNS_4arch4Sm80ELb1ELb0ELb0ELb1ELb0ELb1ELb1ELb0EEENS1_21CollectiveEpilogueFwdINS6_IJS8_SA_S9_EEENS6_IJNS7_ILi1EEESI_SI_EEESC_SE_Li256ELb1ELb1ELb0ELb0EEENS1_19SingleTileSchedulerILb1ELb0ELb1ELi128EEEEEEEEEvNT_6ParamsE)
        /*0048*/ 	.short	0x0210
        /*004a*/ 	.short	0x0418


	//----- nvinfo : EIATTR_SW_WAR
	.align		4
.L_332:
        /*004c*/ 	.byte	0x04, 0x36
        /*004e*/ 	.short	(.L_334 - .L_333)
.L_333:
        /*0050*/ 	.word	0x00000008
.L_334:


//--------------------- .nv.callgraph             --------------------------
	.section	.nv.callgraph,"",@"SHT_CUDA_CALLGRAPH"
	.align	4
	.sectionentsize	8
	.align		4
        /*0000*/ 	.word	0x00000000
	.align		4
        /*0004*/ 	.word	0xffffffff
	.align		4
        /*0008*/ 	.word	0x00000000
	.align		4
        /*000c*/ 	.word	0xfffffffe
	.align		4
        /*0010*/ 	.word	0x00000000
	.align		4
        /*0014*/ 	.word	0xfffffffd
	.align		4
        /*0018*/ 	.word	0x00000000
	.align		4
        /*001c*/ 	.word	0xfffffffc


//--------------------- .nv.constant4             --------------------------
	.section	.nv.constant4,"a",@progbits
	.align	8
	.align		8
.nv.constant4:
        /*0000*/ 	.dword	_ZN66_INTERNAL_3aa6a342_30_flash_fwd_hdim256_bf16_sm80_cu_61719c98_39444cuda3std3__45__cpo5beginE
	.align		8
        /*0008*/ 	.dword	_ZN66_INTERNAL_3aa6a342_30_flash_fwd_hdim256_bf16_sm80_cu_61719c98_39444cuda3std3__45__cpo3endE
	.align		8
        /*0010*/ 	.dword	_ZN66_INTERNAL_3aa6a342_30_flash_fwd_hdim256_bf16_sm80_cu_61719c98_39444cuda3std3__45__cpo6cbeginE
	.align		8
        /*0018*/ 	.dword	_ZN66_INTERNAL_3aa6a342_30_flash_fwd_hdim256_bf16_sm80_cu_61719c98_39444cuda3std3__45__cpo4cendE
	.align		8
        /*0020*/ 	.dword	_ZN66_INTERNAL_3aa6a342_30_flash_fwd_hdim256_bf16_sm80_cu_61719c98_39444cuda3std3__468_GLOBAL__N__3aa6a342_30_flash_fwd_hdim256_bf16_sm80_cu_61719c98_39446ignoreE
	.align		8
        /*0028*/ 	.dword	_ZN66_INTERNAL_3aa6a342_30_flash_fwd_hdim256_bf16_sm80_cu_61719c98_39444cuda3std3__419piecewise_constructE
	.align		8
        /*0030*/ 	.dword	_ZN66_INTERNAL_3aa6a342_30_flash_fwd_hdim256_bf16_sm80_cu_61719c98_39444cuda3std3__48in_placeE
	.align		8
        /*0038*/ 	.dword	_ZN66_INTERNAL_3aa6a342_30_flash_fwd_hdim256_bf16_sm80_cu_61719c98_39444cuda3std6ranges3__45__cpo4swapE
	.align		8
        /*0040*/ 	.dword	_ZN66_INTERNAL_3aa6a342_30_flash_fwd_hdim256_bf16_sm80_cu_61719c98_39444cuda3std6ranges3__45__cpo9iter_moveE
	.align		8
        /*0048*/ 	.dword	_ZN66_INTERNAL_3aa6a342_30_flash_fwd_hdim256_bf16_sm80_cu_61719c98_39444cute7productE
	.align		8
        /*0050*/ 	.dword	_ZN66_INTERNAL_3aa6a342_30_flash_fwd_hdim256_bf16_sm80_cu_61719c98_39444cute1_E


//--------------------- .text._ZN7cutlass13device_kernelIN5flash19enable_sm80_to_sm89INS1_16FlashAttnFwdSm80INS1_25CollectiveMainloopFwdSm80ILi8ELi1ELb1EN4cute5tupleIJNS5_1CILi128EEENS7_ILi64EEENS7_ILi256EEEEEELi256ENS_10bfloat16_tEfNS_4arch4Sm80ELb0ELb0ELb0ELb0ELb0ELb0ELb1ELb0EEENS1_21CollectiveEpilogueFwdINS6_IJS8_SA_S9_EEENS6_IJNS7_ILi1EEESI_SI_EEESC_SE_Li256ELb0ELb1ELb0ELb0EEENS1_19SingleTileSchedulerILb0ELb0ELb1ELi128EEEEEEEEEvNT_6ParamsE --------------------------
	.section	.text._ZN7cutlass13device_kernelIN5flash19enable_sm80_to_sm89INS1_16FlashAttnFwdSm80INS1_25CollectiveMainloopFwdSm80ILi8ELi1ELb1EN4cute5tupleIJNS5_1CILi128EEENS7_ILi64EEENS7_ILi256EEEEEELi256ENS_10bfloat16_tEfNS_4arch4Sm80ELb0ELb0ELb0ELb0ELb0ELb0ELb1ELb0EEENS1_21CollectiveEpilogueFwdINS6_IJS8_SA_S9_EEENS6_IJNS7_ILi1EEESI_SI_EEESC_SE_Li256ELb0ELb1ELb0ELb0EEENS1_19SingleTileSchedulerILb0ELb0ELb1ELi128EEEEEEEEEvNT_6ParamsE,"ax",@progbits
	.align	128
.text._ZN7cutlass13device_kernelIN5flash19enable_sm80_to_sm89INS1_16FlashAttnFwdSm80INS1_25CollectiveMainloopFwdSm80ILi8ELi1ELb1EN4cute5tupleIJNS5_1CILi128EEENS7_ILi64EEENS7_ILi256EEEEEELi256ENS_10bfloat16_tEfNS_4arch4Sm80ELb0ELb0ELb0ELb0ELb0ELb0ELb1ELb0EEENS1_21CollectiveEpilogueFwdINS6_IJS8_SA_S9_EEENS6_IJNS7_ILi1EEESI_SI_EEESC_SE_Li256ELb0ELb1ELb0ELb0EEENS1_19SingleTileSchedulerILb0ELb0ELb1ELi128EEEEEEEEEvNT_6ParamsE:
        .type           _ZN7cutlass13device_kernelIN5flash19enable_sm80_to_sm89INS1_16FlashAttnFwdSm80INS1_25CollectiveMainloopFwdSm80ILi8ELi1ELb1EN4cute5tupleIJNS5_1CILi128EEENS7_ILi64EEENS7_ILi256EEEEEELi256ENS_10bfloat16_tEfNS_4arch4Sm80ELb0ELb0ELb0ELb0ELb0ELb0ELb1ELb0EEENS1_21CollectiveEpilogueFwdINS6_IJS8_SA_S9_EEENS6_IJNS7_ILi1EEESI_SI_EEESC_SE_Li256ELb0ELb1ELb0ELb0EEENS1_19SingleTileSchedulerILb0ELb0ELb1ELi128EEEEEEEEEvNT_6ParamsE,@function
        .size           _ZN7cutlass13device_kernelIN5flash19enable_sm80_to_sm89INS1_16FlashAttnFwdSm80INS1_25CollectiveMainloopFwdSm80ILi8ELi1ELb1EN4cute5tupleIJNS5_1CILi128EEENS7_ILi64EEENS7_ILi256EEEEEELi256ENS_10bfloat16_tEfNS_4arch4Sm80ELb0ELb0ELb0ELb0ELb0ELb0ELb1ELb0EEENS1_21CollectiveEpilogueFwdINS6_IJS8_SA_S9_EEENS6_IJNS7_ILi1EEESI_SI_EEESC_SE_Li256ELb0ELb1ELb0ELb0EEENS1_19SingleTileSchedulerILb0ELb0ELb1ELi128EEEEEEEEEvNT_6ParamsE,(.L_x_18 - _ZN7cutlass13device_kernelIN5flash19enable_sm80_to_sm89INS1_16FlashAttnFwdSm80INS1_25CollectiveMainloopFwdSm80ILi8ELi1ELb1EN4cute5tupleIJNS5_1CILi128EEENS7_ILi64EEENS7_ILi256EEEEEELi256ENS_10bfloat16_tEfNS_4arch4Sm80ELb0ELb0ELb0ELb0ELb0ELb0ELb1ELb0EEENS1_21CollectiveEpilogueFwdINS6_IJS8_SA_S9_EEENS6_IJNS7_ILi1EEESI_SI_EEESC_SE_Li256ELb0ELb1ELb0ELb0EEENS1_19SingleTileSchedulerILb0ELb0ELb1ELi128EEEEEEEEEvNT_6ParamsE)
        .other          _ZN7cutlass13device_kernelIN5flash19enable_sm80_to_sm89INS1_16FlashAttnFwdSm80INS1_25CollectiveMainloopFwdSm80ILi8ELi1ELb1EN4cute5tupleIJNS5_1CILi128EEENS7_ILi64EEENS7_ILi256EEEEEELi256ENS_10bfloat16_tEfNS_4arch4Sm80ELb0ELb0ELb0ELb0ELb0ELb0ELb1ELb0EEENS1_21CollectiveEpilogueFwdINS6_IJS8_SA_S9_EEENS6_IJNS7_ILi1EEESI_SI_EEESC_SE_Li256ELb0ELb1ELb0ELb0EEENS1_19SingleTileSchedulerILb0ELb0ELb1ELi128EEEEEEEEEvNT_6ParamsE,@"STO_CUDA_ENTRY STV_DEFAULT"
_ZN7cutlass13device_kernelIN5flash19enable_sm80_to_sm89INS1_16FlashAttnFwdSm80INS1_25CollectiveMainloopFwdSm80ILi8ELi1ELb1EN4cute5tupleIJNS5_1CILi128EEENS7_ILi64EEENS7_ILi256EEEEEELi256ENS_10bfloat16_tEfNS_4arch4Sm80ELb0ELb0ELb0ELb0ELb0ELb0ELb1ELb0EEENS1_21CollectiveEpilogueFwdINS6_IJS8_SA_S9_EEENS6_IJNS7_ILi1EEESI_SI_EEESC_SE_Li256ELb0ELb1ELb0ELb0EEENS1_19SingleTileSchedulerILb0ELb0ELb1ELi128EEEEEEEEEvNT_6ParamsE:
[----:B------:R-:W-:Y:S01]  /*0000*/  LDC R1, c[0x0][0x28] ;  /* 0x00000a00ff017b82 */ /* 0x000fe20000000800 */
[----:B------:R-:W-:Y:S05]  /*0010*/  EXIT ;  /* 0x000000000000794d */ /* 0x000fea0003800000 */
.L_x_0:
[----:B------:R-:W-:-:S00]  /*0020*/  BRA `(.L_x_0) ;  /* 0xfffffffc00fc7947 */ /* 0x000fc0000383ffff */
[----:B------:R-:W-:-:S00]  /*0030*/  NOP ;  /* 0x0000000000007918 */ /* 0x000fc00000000000 */
        /* <DEDUP_REMOVED lines=12> */
.L_x_18:


//--------------------- .text._ZN7cutlass13device_kernelIN5flash19enable_sm80_to_sm89INS1_16FlashAttnFwdSm80INS1_25CollectiveMainloopFwdSm80ILi8ELi1ELb1EN4cute5tupleIJNS5_1CILi128EEENS7_ILi64EEENS7_ILi256EEEEEELi256ENS_10bfloat16_tEfNS_4arch4Sm80ELb0ELb0ELb0ELb1ELb0ELb0ELb1ELb0EEENS1_21CollectiveEpilogueFwdINS6_IJS8_SA_S9_EEENS6_IJNS7_ILi1EEESI_SI_EEESC_SE_Li256ELb1ELb1ELb0ELb0EEENS1_19SingleTileSchedulerILb1ELb0ELb1ELi128EEEEEEEEEvNT_6ParamsE --------------------------
	.section	.text._ZN7cutlass13device_kernelIN5flash19enable_sm80_to_sm89INS1_16FlashAttnFwdSm80INS1_25CollectiveMainloopFwdSm80ILi8ELi1ELb1EN4cute5tupleIJNS5_1CILi128EEENS7_ILi64EEENS7_ILi256EEEEEELi256ENS_10bfloat16_tEfNS_4arch4Sm80ELb0ELb0ELb0ELb1ELb0ELb0ELb1ELb0EEENS1_21CollectiveEpilogueFwdINS6_IJS8_SA_S9_EEENS6_IJNS7_ILi1EEESI_SI_EEESC_SE_Li256ELb1ELb1ELb0ELb0EEENS1_19SingleTileSchedulerILb1ELb0ELb1ELi128EEEEEEEEEvNT_6ParamsE,"ax",@progbits
	.align	128
.text._ZN7cutlass13device_kernelIN5flash19enable_sm80_to_sm89INS1_16FlashAttnFwdSm80INS1_25CollectiveMainloopFwdSm80ILi8ELi1ELb1EN4cute5tupleIJNS5_1CILi128EEENS7_ILi64EEENS7_ILi256EEEEEELi256ENS_10bfloat16_tEfNS_4arch4Sm80ELb0ELb0ELb0ELb1ELb0ELb0ELb1ELb0EEENS1_21CollectiveEpilogueFwdINS6_IJS8_SA_S9_EEENS6_IJNS7_ILi1EEESI_SI_EEESC_SE_Li256ELb1ELb1ELb0ELb0EEENS1_19SingleTileSchedulerILb1ELb0ELb1ELi128EEEEEEEEEvNT_6ParamsE:
        .type           _ZN7cutlass13device_kernelIN5flash19enable_sm80_to_sm89INS1_16FlashAttnFwdSm80INS1_25CollectiveMainloopFwdSm80ILi8ELi1ELb1EN4cute5tupleIJNS5_1CILi128EEENS7_ILi64EEENS7_ILi256EEEEEELi256ENS_10bfloat16_tEfNS_4arch4Sm80ELb0ELb0ELb0ELb1ELb0ELb0ELb1ELb0EEENS1_21CollectiveEpilogueFwdINS6_IJS8_SA_S9_EEENS6_IJNS7_ILi1EEESI_SI_EEESC_SE_Li256ELb1ELb1ELb0ELb0EEENS1_19SingleTileSchedulerILb1ELb0ELb1ELi128EEEEEEEEEvNT_6ParamsE,@function
        .size           _ZN7cutlass13device_kernelIN5flash19enable_sm80_to_sm89INS1_16FlashAttnFwdSm80INS1_25CollectiveMainloopFwdSm80ILi8ELi1ELb1EN4cute5tupleIJNS5_1CILi128EEENS7_ILi64EEENS7_ILi256EEEEEELi256ENS_10bfloat16_tEfNS_4arch4Sm80ELb0ELb0ELb0ELb1ELb0ELb0ELb1ELb0EEENS1_21CollectiveEpilogueFwdINS6_IJS8_SA_S9_EEENS6_IJNS7_ILi1EEESI_SI_EEESC_SE_Li256ELb1ELb1ELb0ELb0EEENS1_19SingleTileSchedulerILb1ELb0ELb1ELi128EEEEEEEEEvNT_6ParamsE,(.L_x_19 - _ZN7cutlass13device_kernelIN5flash19enable_sm80_to_sm89INS1_16FlashAttnFwdSm80INS1_25CollectiveMainloopFwdSm80ILi8ELi1ELb1EN4cute5tupleIJNS5_1CILi128EEENS7_ILi64EEENS7_ILi256EEEEEELi256ENS_10bfloat16_tEfNS_4arch4Sm80ELb0ELb0ELb0ELb1ELb0ELb0ELb1ELb0EEENS1_21CollectiveEpilogueFwdINS6_IJS8_SA_S9_EEENS6_IJNS7_ILi1EEESI_SI_EEESC_SE_Li256ELb1ELb1ELb0ELb0EEENS1_19SingleTileSchedulerILb1ELb0ELb1ELi128EEEEEEEEEvNT_6ParamsE)
        .other          _ZN7cutlass13device_kernelIN5flash19enable_sm80_to_sm89INS1_16FlashAttnFwdSm80INS1_25CollectiveMainloopFwdSm80ILi8ELi1ELb1EN4cute5tupleIJNS5_1CILi128EEENS7_ILi64EEENS7_ILi256EEEEEELi256ENS_10bfloat16_tEfNS_4arch4Sm80ELb0ELb0ELb0ELb1ELb0ELb0ELb1ELb0EEENS1_21CollectiveEpilogueFwdINS6_IJS8_SA_S9_EEENS6_IJNS7_ILi1EEESI_SI_EEESC_SE_Li256ELb1ELb1ELb0ELb0EEENS1_19SingleTileSchedulerILb1ELb0ELb1ELi128EEEEEEEEEvNT_6ParamsE,@"STO_CUDA_ENTRY STV_DEFAULT"
_ZN7cutlass13device_kernelIN5flash19enable_sm80_to_sm89INS1_16FlashAttnFwdSm80INS1_25CollectiveMainloopFwdSm80ILi8ELi1ELb1EN4cute5tupleIJNS5_1CILi128EEENS7_ILi64EEENS7_ILi256EEEEEELi256ENS_10bfloat16_tEfNS_4arch4Sm80ELb0ELb0ELb0ELb1ELb0ELb0ELb1ELb0EEENS1_21CollectiveEpilogueFwdINS6_IJS8_SA_S9_EEENS6_IJNS7_ILi1EEESI_SI_EEESC_SE_Li256ELb1ELb1ELb0ELb0EEENS1_19SingleTileSchedulerILb1ELb0ELb1ELi128EEEEEEEEEvNT_6ParamsE:
[----:B------:R-:W-:Y:S01]  /*0000*/  LDC R1, c[0x0][0x28] ;  /* 0x00000a00ff017b82 */ /* 0x000fe20000000800 */
[----:B------:R-:W-:Y:S05]  /*0010*/  EXIT ;  /* 0x000000000000794d */ /* 0x000fea0003800000 */
.L_x_1:
        /* <DEDUP_REMOVED lines=14> */
.L_x_19:


//--------------------- .text._ZN7cutlass13device_kernelIN5flash19enable_sm80_to_sm89INS1_16FlashAttnFwdSm80INS1_25CollectiveMainloopFwdSm80ILi8ELi1ELb0EN4cute5tupleIJNS5_1CILi128EEENS7_ILi32EEENS7_ILi256EEEEEELi256ENS_10bfloat16_tEfNS_4arch4Sm80ELb0ELb0ELb0ELb1ELb0ELb1ELb1ELb0EEENS1_21CollectiveEpilogueFwdINS6_IJS8_SA_S9_EEENS6_IJNS7_ILi1EEESI_SI_EEESC_SE_Li256ELb1ELb1ELb0ELb0EEENS1_19SingleTileSchedulerILb1ELb0ELb1ELi128EEEEEEEEEvNT_6ParamsE --------------------------
	.section	.text._ZN7cutlass13device_kernelIN5flash19enable_sm80_to_sm89INS1_16FlashAttnFwdSm80INS1_25CollectiveMainloopFwdSm80ILi8ELi1ELb0EN4cute5tupleIJNS5_1CILi128EEENS7_ILi32EEENS7_ILi256EEEEEELi256ENS_10bfloat16_tEfNS_4arch4Sm80ELb0ELb0ELb0ELb1ELb0ELb1ELb1ELb0EEENS1_21CollectiveEpilogueFwdINS6_IJS8_SA_S9_EEENS6_IJNS7_ILi1EEESI_SI_EEESC_SE_Li256ELb1ELb1ELb0ELb0EEENS1_19SingleTileSchedulerILb1ELb0ELb1ELi128EEEEEEEEEvNT_6ParamsE,"ax",@progbits
	.align	128
.text._ZN7cutlass13device_kernelIN5flash19enable_sm80_to_sm89INS1_16FlashAttnFwdSm80INS1_25CollectiveMainloopFwdSm80ILi8ELi1ELb0EN4cute5tupleIJNS5_1CILi128EEENS7_ILi32EEENS7_ILi256EEEEEELi256ENS_10bfloat16_tEfNS_4arch4Sm80ELb0ELb0ELb0ELb1ELb0ELb1ELb1ELb0EEENS1_21CollectiveEpilogueFwdINS6_IJS8_SA_S9_EEENS6_IJNS7_ILi1EEESI_SI_EEESC_SE_Li256ELb1ELb1ELb0ELb0EEENS1_19SingleTileSchedulerILb1ELb0ELb1ELi128EEEEEEEEEvNT_6ParamsE:
        .type           _ZN7cutlass13device_kernelIN5flash19enable_sm80_to_sm89INS1_16FlashAttnFwdSm80INS1_25CollectiveMainloopFwdSm80ILi8ELi1ELb0EN4cute5tupleIJNS5_1CILi128EEENS7_ILi32EEENS7_ILi256EEEEEELi256ENS_10bfloat16_tEfNS_4arch4Sm80ELb0ELb0ELb0ELb1ELb0ELb1ELb1ELb0EEENS1_21CollectiveEpilogueFwdINS6_IJS8_SA_S9_EEENS6_IJNS7_ILi1EEESI_SI_EEESC_SE_Li256ELb1ELb1ELb0ELb0EEENS1_19SingleTileSchedulerILb1ELb0ELb1ELi128EEEEEEEEEvNT_6ParamsE,@function
        .size           _ZN7cutlass13device_kernelIN5flash19enable_sm80_to_sm89INS1_16FlashAttnFwdSm80INS1_25CollectiveMainloopFwdSm80ILi8ELi1ELb0EN4cute5tupleIJNS5_1CILi128EEENS7_ILi32EEENS7_ILi256EEEEEELi256ENS_10bfloat16_tEfNS_4arch4Sm80ELb0ELb0ELb0ELb1ELb0ELb1ELb1ELb0EEENS1_21CollectiveEpilogueFwdINS6_IJS8_SA_S9_EEENS6_IJNS7_ILi1EEESI_SI_EEESC_SE_Li256ELb1ELb1ELb0ELb0EEENS1_19SingleTileSchedulerILb1ELb0ELb1ELi128EEEEEEEEEvNT_6ParamsE,(.L_x_20 - _ZN7cutlass13device_kernelIN5flash19enable_sm80_to_sm89INS1_16FlashAttnFwdSm80INS1_25CollectiveMainloopFwdSm80ILi8ELi1ELb0EN4cute5tupleIJNS5_1CILi128EEENS7_ILi32EEENS7_ILi256EEEEEELi256ENS_10bfloat16_tEfNS_4arch4Sm80ELb0ELb0ELb0ELb1ELb0ELb1ELb1ELb0EEENS1_21CollectiveEpilogueFwdINS6_IJS8_SA_S9_EEENS6_IJNS7_ILi1EEESI_SI_EEESC_SE_Li256ELb1ELb1ELb0ELb0EEENS1_19SingleTileSchedulerILb1ELb0ELb1ELi128EEEEEEEEEvNT_6ParamsE)
        .other          _ZN7cutlass13device_kernelIN5flash19enable_sm80_to_sm89INS1_16FlashAttnFwdSm80INS1_25CollectiveMainloopFwdSm80ILi8ELi1ELb0EN4cute5tupleIJNS5_1CILi128EEENS7_ILi32EEENS7_ILi256EEEEEELi256ENS_10bfloat16_tEfNS_4arch4Sm80ELb0ELb0ELb0ELb1ELb0ELb1ELb1ELb0EEENS1_21CollectiveEpilogueFwdINS6_IJS8_SA_S9_EEENS6_IJNS7_ILi1EEESI_SI_EEESC_SE_Li256ELb1ELb1ELb0ELb0EEENS1_19SingleTileSchedulerILb1ELb0ELb1ELi128EEEEEEEEEvNT_6ParamsE,@"STO_CUDA_ENTRY STV_DEFAULT"
_ZN7cutlass13device_kernelIN5flash19enable_sm80_to_sm89INS1_16FlashAttnFwdSm80INS1_25CollectiveMainloopFwdSm80ILi8ELi1ELb0EN4cute5tupleIJNS5_1CILi128EEENS7_ILi32EEENS7_ILi256EEEEEELi256ENS_10bfloat16_tEfNS_4arch4Sm80ELb0ELb0ELb0ELb1ELb0ELb1ELb1ELb0EEENS1_21CollectiveEpilogueFwdINS6_IJS8_SA_S9_EEENS6_IJNS7_ILi1EEESI_SI_EEESC_SE_Li256ELb1ELb1ELb0ELb0EEENS1_19SingleTileSchedulerILb1ELb0ELb1ELi128EEEEEEEEEvNT_6ParamsE:
[----:B------:R-:W-:Y:S01]  /*0000*/  LDC R1, c[0x0][0x28] ;  /* 0x00000a00ff017b82 */ /* 0x000fe20000000800 */
[----:B------:R-:W-:Y:S05]  /*0010*/  EXIT ;  /* 0x000000000000794d */ /* 0x000fea0003800000 */
.L_x_2:
        /* <DEDUP_REMOVED lines=14> */
.L_x_20:


//--------------------- .text._ZN7cutlass13device_kernelIN5flash19enable_sm80_to_sm89INS1_16FlashAttnFwdSm80INS1_25CollectiveMainloopFwdSm80ILi8ELi1ELb1EN4cute5tupleIJNS5_1CILi128EEENS7_ILi48EEENS7_ILi256EEEEEELi256ENS_10bfloat16_tEfNS_4arch4Sm80ELb0ELb1ELb0ELb0ELb0ELb0ELb1ELb0EEENS1_21CollectiveEpilogueFwdINS6_IJS8_SA_S9_EEENS6_IJNS7_ILi1EEESI_SI_EEESC_SE_Li256ELb0ELb1ELb0ELb0EEENS1_19SingleTileSchedulerILb0ELb0ELb1ELi128EEEEEEEEEvNT_6ParamsE --------------------------
	.section	.text._ZN7cutlass13device_kernelIN5flash19enable_sm80_to_sm89INS1_16FlashAttnFwdSm80INS1_25CollectiveMainloopFwdSm80ILi8ELi1ELb1EN4cute5tupleIJNS5_1CILi128EEENS7_ILi48EEENS7_ILi256EEEEEELi256ENS_10bfloat16_tEfNS_4arch4Sm80ELb0ELb1ELb0ELb0ELb0ELb0ELb1ELb0EEENS1_21CollectiveEpilogueFwdINS6_IJS8_SA_S9_EEENS6_IJNS7_ILi1EEESI_SI_EEESC_SE_Li256ELb0ELb1ELb0ELb0EEENS1_19SingleTileSchedulerILb0ELb0ELb1ELi128EEEEEEEEEvNT_6ParamsE,"ax",@progbits
	.align	128
.text._ZN7cutlass13device_kernelIN5flash19enable_sm80_to_sm89INS1_16FlashAttnFwdSm80INS1_25CollectiveMainloopFwdSm80ILi8ELi1ELb1EN4cute5tupleIJNS5_1CILi128EEENS7_ILi48EEENS7_ILi256EEEEEELi256ENS_10bfloat16_tEfNS_4arch4Sm80ELb0ELb1ELb0ELb0ELb0ELb0ELb1ELb0EEENS1_21CollectiveEpilogueFwdINS6_IJS8_SA_S9_EEENS6_IJNS7_ILi1EEESI_SI_EEESC_SE_Li256ELb0ELb1ELb0ELb0EEENS1_19SingleTileSchedulerILb0ELb0ELb1ELi128EEEEEEEEEvNT_6ParamsE:
        .type           _ZN7cutlass13device_kernelIN5flash19enable_sm80_to_sm89INS1_16FlashAttnFwdSm80INS1_25CollectiveMainloopFwdSm80ILi8ELi1ELb1EN4cute5tupleIJNS5_1CILi128EEENS7_ILi48EEENS7_ILi256EEEEEELi256ENS_10bfloat16_tEfNS_4arch4Sm80ELb0ELb1ELb0ELb0ELb0ELb0ELb1ELb0EEENS1_21CollectiveEpilogueFwdINS6_IJS8_SA_S9_EEENS6_IJNS7_ILi1EEESI_SI_EEESC_SE_Li256ELb0ELb1ELb0ELb0EEENS1_19SingleTileSchedulerILb0ELb0ELb1ELi128EEEEEEEEEvNT_6ParamsE,@function
        .size           _ZN7cutlass13device_kernelIN5flash19enable_sm80_to_sm89INS1_16FlashAttnFwdSm80INS1_25CollectiveMainloopFwdSm80ILi8ELi1ELb1EN4cute5tupleIJNS5_1CILi128EEENS7_ILi48EEENS7_ILi256EEEEEELi256ENS_10bfloat16_tEfNS_4arch4Sm80ELb0ELb1ELb0ELb0ELb0ELb0ELb1ELb0EEENS1_21CollectiveEpilogueFwdINS6_IJS8_SA_S9_EEENS6_IJNS7_ILi1EEESI_SI_EEESC_SE_Li256ELb0ELb1ELb0ELb0EEENS1_19SingleTileSchedulerILb0ELb0ELb1ELi128EEEEEEEEEvNT_6ParamsE,(.L_x_21 - _ZN7cutlass13device_kernelIN5flash19enable_sm80_to_sm89INS1_16FlashAttnFwdSm80INS1_25CollectiveMainloopFwdSm80ILi8ELi1ELb1EN4cute5tupleIJNS5_1CILi128EEENS7_ILi48EEENS7_ILi256EEEEEELi256ENS_10bfloat16_tEfNS_4arch4Sm80ELb0ELb1ELb0ELb0ELb0ELb0ELb1ELb0EEENS1_21CollectiveEpilogueFwdINS6_IJS8_SA_S9_EEENS6_IJNS7_ILi1EEESI_SI_EEESC_SE_Li256ELb0ELb1ELb0ELb0EEENS1_19SingleTileSchedulerILb0ELb0ELb1ELi128EEEEEEEEEvNT_6ParamsE)
        .other          _ZN7cutlass13device_kernelIN5flash19enable_sm80_to_sm89INS1_16FlashAttnFwdSm80INS1_25CollectiveMainloopFwdSm80ILi8ELi1ELb1EN4cute5tupleIJNS5_1CILi128EEENS7_ILi48EEENS7_ILi256EEEEEELi256ENS_10bfloat16_tEfNS_4arch4Sm80ELb0ELb1ELb0ELb0ELb0ELb0ELb1ELb0EEENS1_21CollectiveEpilogueFwdINS6_IJS8_SA_S9_EEENS6_IJNS7_ILi1EEESI_SI_EEESC_SE_Li256ELb0ELb1ELb0ELb0EEENS1_19SingleTileSchedulerILb0ELb0ELb1ELi128EEEEEEEEEvNT_6ParamsE,@"STO_CUDA_ENTRY STV_DEFAULT"
_ZN7cutlass13device_kernelIN5flash19enable_sm80_to_sm89INS1_16FlashAttnFwdSm80INS1_25CollectiveMainloopFwdSm80ILi8ELi1ELb1EN4cute5tupleIJNS5_1CILi128EEENS7_ILi48EEENS7_ILi256EEEEEELi256ENS_10bfloat16_tEfNS_4arch4Sm80ELb0ELb1ELb0ELb0ELb0ELb0ELb1ELb0EEENS1_21CollectiveEpilogueFwdINS6_IJS8_SA_S9_EEENS6_IJNS7_ILi1EEESI_SI_EEESC_SE_Li256ELb0ELb1ELb0ELb0EEENS1_19SingleTileSchedulerILb0ELb0ELb1ELi128EEEEEEEEEvNT_6ParamsE:
[----:B------:R-:W-:Y:S01]  /*0000*/  LDC R1, c[0x0][0x28] ;  /* 0x00000a00ff017b82 */ /* 0x000fe20000000800 */
[----:B------:R-:W-:Y:S05]  /*0010*/  EXIT ;  /* 0x000000000000794d */ /* 0x000fea0003800000 */
.L_x_3:
        /* <DEDUP_REMOVED lines=14> */
.L_x_21:


//--------------------- .text._ZN7cutlass13device_kernelIN5flash19enable_sm80_to_sm89INS1_16FlashAttnFwdSm80INS1_25CollectiveMainloopFwdSm80ILi8ELi1ELb1EN4cute5tupleIJNS5_1CILi128EEENS7_ILi48EEENS7_ILi256EEEEEELi256ENS_10bfloat16_tEfNS_4arch4Sm80ELb0ELb1ELb0ELb1ELb0ELb0ELb1ELb0EEENS1_21CollectiveEpilogueFwdINS6_IJS8_SA_S9_EEENS6_IJNS7_ILi1EEESI_SI_EEESC_SE_Li256ELb1ELb1ELb0ELb0EEENS1_19SingleTileSchedulerILb1ELb0ELb1ELi128EEEEEEEEEvNT_6ParamsE --------------------------
	.section	.text._ZN7cutlass13device_kernelIN5flash19enable_sm80_to_sm89INS1_16FlashAttnFwdSm80INS1_25CollectiveMainloopFwdSm80ILi8ELi1ELb1EN4cute5tupleIJNS5_1CILi128EEENS7_ILi48EEENS7_ILi256EEEEEELi256ENS_10bfloat16_tEfNS_4arch4Sm80ELb0ELb1ELb0ELb1ELb0ELb0ELb1ELb0EEENS1_21CollectiveEpilogueFwdINS6_IJS8_SA_S9_EEENS6_IJNS7_ILi1EEESI_SI_EEESC_SE_Li256ELb1ELb1ELb0ELb0EEENS1_19SingleTileSchedulerILb1ELb0ELb1ELi128EEEEEEEEEvNT_6ParamsE,"ax",@progbits
	.align	128
.text._ZN7cutlass13device_kernelIN5flash19enable_sm80_to_sm89INS1_16FlashAttnFwdSm80INS1_25CollectiveMainloopFwdSm80ILi8ELi1ELb1EN4cute5tupleIJNS5_1CILi128EEENS7_ILi48EEENS7_ILi256EEEEEELi256ENS_10bfloat16_tEfNS_4arch4Sm80ELb0ELb1ELb0ELb1ELb0ELb0ELb1ELb0EEENS1_21CollectiveEpilogueFwdINS6_IJS8_SA_S9_EEENS6_IJNS7_ILi1EEESI_SI_EEESC_SE_Li256ELb1ELb1ELb0ELb0EEENS1_19SingleTileSchedulerILb1ELb0ELb1ELi128EEEEEEEEEvNT_6ParamsE:
        .type           _ZN7cutlass13device_kernelIN5flash19enable_sm80_to_sm89INS1_16FlashAttnFwdSm80INS1_25CollectiveMainloopFwdSm80ILi8ELi1ELb1EN4cute5tupleIJNS5_1CILi128EEENS7_ILi48EEENS7_ILi256EEEEEELi256ENS_10bfloat16_tEfNS_4arch4Sm80ELb0ELb1ELb0ELb1ELb0ELb0ELb1ELb0EEENS1_21CollectiveEpilogueFwdINS6_IJS8_SA_S9_EEENS6_IJNS7_ILi1EEESI_SI_EEESC_SE_Li256ELb1ELb1ELb0ELb0EEENS1_19SingleTileSchedulerILb1ELb0ELb1ELi128EEEEEEEEEvNT_6ParamsE,@function
        .size           _ZN7cutlass13device_kernelIN5flash19enable_sm80_to_sm89INS1_16FlashAttnFwdSm80INS1_25CollectiveMainloopFwdSm80ILi8ELi1ELb1EN4cute5tupleIJNS5_1CILi128EEENS7_ILi48EEENS7_ILi256EEEEEELi256ENS_10bfloat16_tEfNS_4arch4Sm80ELb0ELb1ELb0ELb1ELb0ELb0ELb1ELb0EEENS1_21CollectiveEpilogueFwdINS6_IJS8_SA_S9_EEENS6_IJNS7_ILi1EEESI_SI_EEESC_SE_Li256ELb1ELb1ELb0ELb0EEENS1_19SingleTileSchedulerILb1ELb0ELb1ELi128EEEEEEEEEvNT_6ParamsE,(.L_x_22 - _ZN7cutlass13device_kernelIN5flash19enable_sm80_to_sm89INS1_16FlashAttnFwdSm80INS1_25CollectiveMainloopFwdSm80ILi8ELi1ELb1EN4cute5tupleIJNS5_1CILi128EEENS7_ILi48EEENS7_ILi256EEEEEELi256ENS_10bfloat16_tEfNS_4arch4Sm80ELb0ELb1ELb0ELb1ELb0ELb0ELb1ELb0EEENS1_21CollectiveEpilogueFwdINS6_IJS8_SA_S9_EEENS6_IJNS7_ILi1EEESI_SI_EEESC_SE_Li256ELb1ELb1ELb0ELb0EEENS1_19SingleTileSchedulerILb1ELb0ELb1ELi128EEEEEEEEEvNT_6ParamsE)
        .other          _ZN7cutlass13device_kernelIN5flash19enable_sm80_to_sm89INS1_16FlashAttnFwdSm80INS1_25CollectiveMainloopFwdSm80ILi8ELi1ELb1EN4cute5tupleIJNS5_1CILi128EEENS7_ILi48EEENS7_ILi256EEEEEELi256ENS_10bfloat16_tEfNS_4arch4Sm80ELb0ELb1ELb0ELb1ELb0ELb0ELb1ELb0EEENS1_21CollectiveEpilogueFwdINS6_IJS8_SA_S9_EEENS6_IJNS7_ILi1EEESI_SI_EEESC_SE_Li256ELb1ELb1ELb0ELb0EEENS1_19SingleTileSchedulerILb1ELb0ELb1ELi128EEEEEEEEEvNT_6ParamsE,@"STO_CUDA_ENTRY STV_DEFAULT"
_ZN7cutlass13device_kernelIN5flash19enable_sm80_to_sm89INS1_16FlashAttnFwdSm80INS1_25CollectiveMainloopFwdSm80ILi8ELi1ELb1EN4cute5tupleIJNS5_1CILi128EEENS7_ILi48EEENS7_ILi256EEEEEELi256ENS_10bfloat16_tEfNS_4arch4Sm80ELb0ELb1ELb0ELb1ELb0ELb0ELb1ELb0EEENS1_21CollectiveEpilogueFwdINS6_IJS8_SA_S9_EEENS6_IJNS7_ILi1EEESI_SI_EEESC_SE_Li256ELb1ELb1ELb0ELb0EEENS1_19SingleTileSchedulerILb1ELb0ELb1ELi128EEEEEEEEEvNT_6ParamsE:
[----:B------:R-:W-:Y:S01]  /*0000*/  LDC R1, c[0x0][0x28] ;  /* 0x00000a00ff017b82 */ /* 0x000fe20000000800 */
[----:B------:R-:W-:Y:S05]  /*0010*/  EXIT ;  /* 0x000000000000794d */ /* 0x000fea0003800000 */
.L_x_4:
        /* <DEDUP_REMOVED lines=14> */
.L_x_22:


//--------------------- .text._ZN7cutlass13device_kernelIN5flash19enable_sm80_to_sm89INS1_16FlashAttnFwdSm80INS1_25CollectiveMainloopFwdSm80ILi8ELi1ELb0EN4cute5tupleIJNS5_1CILi128EEENS7_ILi32EEENS7_ILi256EEEEEELi256ENS_10bfloat16_tEfNS_4arch4Sm80ELb0ELb1ELb0ELb1ELb0ELb1ELb1ELb0EEENS1_21CollectiveEpilogueFwdINS6_IJS8_SA_S9_EEENS6_IJNS7_ILi1EEESI_SI_EEESC_SE_Li256ELb1ELb1ELb0ELb0EEENS1_19SingleTileSchedulerILb1ELb0ELb1ELi128EEEEEEEEEvNT_6ParamsE --------------------------
	.section	.text._ZN7cutlass13device_kernelIN5flash19enable_sm80_to_sm89INS1_16FlashAttnFwdSm80INS1_25CollectiveMainloopFwdSm80ILi8ELi1ELb0EN4cute5tupleIJNS5_1CILi128EEENS7_ILi32EEENS7_ILi256EEEEEELi256ENS_10bfloat16_tEfNS_4arch4Sm80ELb0ELb1ELb0ELb1ELb0ELb1ELb1ELb0EEENS1_21CollectiveEpilogueFwdINS6_IJS8_SA_S9_EEENS6_IJNS7_ILi1EEESI_SI_EEESC_SE_Li256ELb1ELb1ELb0ELb0EEENS1_19SingleTileSchedulerILb1ELb0ELb1ELi128EEEEEEEEEvNT_6ParamsE,"ax",@progbits
	.align	128
.text._ZN7cutlass13device_kernelIN5flash19enable_sm80_to_sm89INS1_16FlashAttnFwdSm80INS1_25CollectiveMainloopFwdSm80ILi8ELi1ELb0EN4cute5tupleIJNS5_1CILi128EEENS7_ILi32EEENS7_ILi256EEEEEELi256ENS_10bfloat16_tEfNS_4arch4Sm80ELb0ELb1ELb0ELb1ELb0ELb1ELb1ELb0EEENS1_21CollectiveEpilogueFwdINS6_IJS8_SA_S9_EEENS6_IJNS7_ILi1EEESI_SI_EEESC_SE_Li256ELb1ELb1ELb0ELb0EEENS1_19SingleTileSchedulerILb1ELb0ELb1ELi128EEEEEEEEEvNT_6ParamsE:
        .type           _ZN7cutlass13device_kernelIN5flash19enable_sm80_to_sm89INS1_16FlashAttnFwdSm80INS1_25CollectiveMainloopFwdSm80ILi8ELi1ELb0EN4cute5tupleIJNS5_1CILi128EEENS7_ILi32EEENS7_ILi256EEEEEELi256ENS_10bfloat16_tEfNS_4arch4Sm80ELb0ELb1ELb0ELb1ELb0ELb1ELb1ELb0EEENS1_21CollectiveEpilogueFwdINS6_IJS8_SA_S9_EEENS6_IJNS7_ILi1EEESI_SI_EEESC_SE_Li256ELb1ELb1ELb0ELb0EEENS1_19SingleTileSchedulerILb1ELb0ELb1ELi128EEEEEEEEEvNT_6ParamsE,@function
        .size           _ZN7cutlass13device_kernelIN5flash19enable_sm80_to_sm89INS1_16FlashAttnFwdSm80INS1_25CollectiveMainloopFwdSm80ILi8ELi1ELb0EN4cute5tupleIJNS5_1CILi128EEENS7_ILi32EEENS7_ILi256EEEEEELi256ENS_10bfloat16_tEfNS_4arch4Sm80ELb0ELb1ELb0ELb1ELb0ELb1ELb1ELb0EEENS1_21CollectiveEpilogueFwdINS6_IJS8_SA_S9_EEENS6_IJNS7_ILi1EEESI_SI_EEESC_SE_Li256ELb1ELb1ELb0ELb0EEENS1_19SingleTileSchedulerILb1ELb0ELb1ELi128EEEEEEEEEvNT_6ParamsE,(.L_x_23 - _ZN7cutlass13device_kernelIN5flash19enable_sm80_to_sm89INS1_16FlashAttnFwdSm80INS1_25CollectiveMainloopFwdSm80ILi8ELi1ELb0EN4cute5tupleIJNS5_1CILi128EEENS7_ILi32EEENS7_ILi256EEEEEELi256ENS_10bfloat16_tEfNS_4arch4Sm80ELb0ELb1ELb0ELb1ELb0ELb1ELb1ELb0EEENS1_21CollectiveEpilogueFwdINS6_IJS8_SA_S9_EEENS6_IJNS7_ILi1EEESI_SI_EEESC_SE_Li256ELb1ELb1ELb0ELb0EEENS1_19SingleTileSchedulerILb1ELb0ELb1ELi128EEEEEEEEEvNT_6ParamsE)
        .other          _ZN7cutlass13device_kernelIN5flash19enable_sm80_to_sm89INS1_16FlashAttnFwdSm80INS1_25CollectiveMainloopFwdSm80ILi8ELi1ELb0EN4cute5tupleIJNS5_1CILi128EEENS7_ILi32EEENS7_ILi256EEEEEELi256ENS_10bfloat16_tEfNS_4arch4Sm80ELb0ELb1ELb0ELb1ELb0ELb1ELb1ELb0EEENS1_21CollectiveEpilogueFwdINS6_IJS8_SA_S9_EEENS6_IJNS7_ILi1EEESI_SI_EEESC_SE_Li256ELb1ELb1ELb0ELb0EEENS1_19SingleTileSchedulerILb1ELb0ELb1ELi128EEEEEEEEEvNT_6ParamsE,@"STO_CUDA_ENTRY STV_DEFAULT"
_ZN7cutlass13device_kernelIN5flash19enable_sm80_to_sm89INS1_16FlashAttnFwdSm80INS1_25CollectiveMainloopFwdSm80ILi8ELi1ELb0EN4cute5tupleIJNS5_1CILi128EEENS7_ILi32EEENS7_ILi256EEEEEELi256ENS_10bfloat16_tEfNS_4arch4Sm80ELb0ELb1ELb0ELb1ELb0ELb1ELb1ELb0EEENS1_21CollectiveEpilogueFwdINS6_IJS8_SA_S9_EEENS6_IJNS7_ILi1EEESI_SI_EEESC_SE_Li256ELb1ELb1ELb0ELb0EEENS1_19SingleTileSchedulerILb1ELb0ELb1ELi128EEEEEEEEEvNT_6ParamsE:
[----:B------:R-:W-:Y:S01]  /*0000*/  LDC R1, c[0x0][0x28] ;  /* 0x00000a00ff017b82 */ /* 0x000fe20000000800 */
[----:B------:R-:W-:Y:S05]  /*0010*/  EXIT ;  /* 0x000000000000794d */ /* 0x000fea0003800000 */
.L_x_5:
        /* <DEDUP_REMOVED lines=14> */
.L_x_23:


//--------------------- .text._ZN7cutlass13device_kernelIN5flash19enable_sm80_to_sm89INS1_16FlashAttnFwdSm80INS1_25CollectiveMainloopFwdSm80ILi8ELi1ELb1EN4cute5tupleIJNS5_1CILi128EEENS7_ILi64EEENS7_ILi256EEEEEELi256ENS_10bfloat16_tEfNS_4arch4Sm80ELb1ELb0ELb0ELb0ELb0ELb0ELb1ELb0EEENS1_21CollectiveEpilogueFwdINS6_IJS8_SA_S9_EEENS6_IJNS7_ILi1EEESI_SI_EEESC_SE_Li256ELb0ELb1ELb0ELb0EEENS1_30DynamicPersistentTileSchedulerILi256ELi256ELb0ELb1ELb0EEEEEEEEEvNT_6ParamsE --------------------------
	.section	.text._ZN7cutlass13device_kernelIN5flash19enable_sm80_to_sm89INS1_16FlashAttnFwdSm80INS1_25CollectiveMainloopFwdSm80ILi8ELi1ELb1EN4cute5tupleIJNS5_1CILi128EEENS7_ILi64EEENS7_ILi256EEEEEELi256ENS_10bfloat16_tEfNS_4arch4Sm80ELb1ELb0ELb0ELb0ELb0ELb0ELb1ELb0EEENS1_21CollectiveEpilogueFwdINS6_IJS8_SA_S9_EEENS6_IJNS7_ILi1EEESI_SI_EEESC_SE_Li256ELb0ELb1ELb0ELb0EEENS1_30DynamicPersistentTileSchedulerILi256ELi256ELb0ELb1ELb0EEEEEEEEEvNT_6ParamsE,"ax",@progbits
	.align	128
.text._ZN7cutlass13device_kernelIN5flash19enable_sm80_to_sm89INS1_16FlashAttnFwdSm80INS1_25CollectiveMainloopFwdSm80ILi8ELi1ELb1EN4cute5tupleIJNS5_1CILi128EEENS7_ILi64EEENS7_ILi256EEEEEELi256ENS_10bfloat16_tEfNS_4arch4Sm80ELb1ELb0ELb0ELb0ELb0ELb0ELb1ELb0EEENS1_21CollectiveEpilogueFwdINS6_IJS8_SA_S9_EEENS6_IJNS7_ILi1EEESI_SI_EEESC_SE_Li256ELb0ELb1ELb0ELb0EEENS1_30DynamicPersistentTileSchedulerILi256ELi256ELb0ELb1ELb0EEEEEEEEEvNT_6ParamsE:
        .type           _ZN7cutlass13device_kernelIN5flash19enable_sm80_to_sm89INS1_16FlashAttnFwdSm80INS1_25CollectiveMainloopFwdSm80ILi8ELi1ELb1EN4cute5tupleIJNS5_1CILi128EEENS7_ILi64EEENS7_ILi256EEEEEELi256ENS_10bfloat16_tEfNS_4arch4Sm80ELb1ELb0ELb0ELb0ELb0ELb0ELb1ELb0EEENS1_21CollectiveEpilogueFwdINS6_IJS8_SA_S9_EEENS6_IJNS7_ILi1EEESI_SI_EEESC_SE_Li256ELb0ELb1ELb0ELb0EEENS1_30DynamicPersistentTileSchedulerILi256ELi256ELb0ELb1ELb0EEEEEEEEEvNT_6ParamsE,@function
        .size           _ZN7cutlass13device_kernelIN5flash19enable_sm80_to_sm89INS1_16FlashAttnFwdSm80INS1_25CollectiveMainloopFwdSm80ILi8ELi1ELb1EN4cute5tupleIJNS5_1CILi128EEENS7_ILi64EEENS7_ILi256EEEEEELi256ENS_10bfloat16_tEfNS_4arch4Sm80ELb1ELb0ELb0ELb0ELb0ELb0ELb1ELb0EEENS1_21CollectiveEpilogueFwdINS6_IJS8_SA_S9_EEENS6_IJNS7_ILi1EEESI_SI_EEESC_SE_Li256ELb0ELb1ELb0ELb0EEENS1_30DynamicPersistentTileSchedulerILi256ELi256ELb0ELb1ELb0EEEEEEEEEvNT_6ParamsE,(.L_x_24 - _ZN7cutlass13device_kernelIN5flash19enable_sm80_to_sm89INS1_16FlashAttnFwdSm80INS1_25CollectiveMainloopFwdSm80ILi8ELi1ELb1EN4cute5tupleIJNS5_1CILi128EEENS7_ILi64EEENS7_ILi256EEEEEELi256ENS_10bfloat16_tEfNS_4arch4Sm80ELb1ELb0ELb0ELb0ELb0ELb0ELb1ELb0EEENS1_21CollectiveEpilogueFwdINS6_IJS8_SA_S9_EEENS6_IJNS7_ILi1EEESI_SI_EEESC_SE_Li256ELb0ELb1ELb0ELb0EEENS1_30DynamicPersistentTileSchedulerILi256ELi256ELb0ELb1ELb0EEEEEEEEEvNT_6ParamsE)
        .other          _ZN7cutlass13device_kernelIN5flash19enable_sm80_to_sm89INS1_16FlashAttnFwdSm80INS1_25CollectiveMainloopFwdSm80ILi8ELi1ELb1EN4cute5tupleIJNS5_1CILi128EEENS7_ILi64EEENS7_ILi256EEEEEELi256ENS_10bfloat16_tEfNS_4arch4Sm80ELb1ELb0ELb0ELb0ELb0ELb0ELb1ELb0EEENS1_21CollectiveEpilogueFwdINS6_IJS8_SA_S9_EEENS6_IJNS7_ILi1EEESI_SI_EEESC_SE_Li256ELb0ELb1ELb0ELb0EEENS1_30DynamicPersistentTileSchedulerILi256ELi256ELb0ELb1ELb0EEEEEEEEEvNT_6ParamsE,@"STO_CUDA_ENTRY STV_DEFAULT"
_ZN7cutlass13device_kernelIN5flash19enable_sm80_to_sm89INS1_16FlashAttnFwdSm80INS1_25CollectiveMainloopFwdSm80ILi8ELi1ELb1EN4cute5tupleIJNS5_1CILi128EEENS7_ILi64EEENS7_ILi256EEEEEELi256ENS_10bfloat16_tEfNS_4arch4Sm80ELb1ELb0ELb0ELb0ELb0ELb0ELb1ELb0EEENS1_21CollectiveEpilogueFwdINS6_IJS8_SA_S9_EEENS6_IJNS7_ILi1EEESI_SI_EEESC_SE_Li256ELb0ELb1ELb0ELb0EEENS1_30DynamicPersistentTileSchedulerILi256ELi256ELb0ELb1ELb0EEEEEEEEEvNT_6ParamsE:
[----:B------:R-:W-:Y:S01]  /*0000*/  LDC R1, c[0x0][0x28] ;  /* 0x00000a00ff017b82 */ /* 0x000fe20000000800 */
[----:B------:R-:W-:Y:S05]  /*0010*/  EXIT ;  /* 0x000000000000794d */ /* 0x000fea0003800000 */
.L_x_6:
        /* <DEDUP_REMOVED lines=14> */
.L_x_24:


//--------------------- .text._ZN7cutlass13device_kernelIN5flash19enable_sm80_to_sm89INS1_16FlashAttnFwdSm80INS1_25CollectiveMainloopFwdSm80ILi8ELi1ELb1EN4cute5tupleIJNS5_1CILi128EEENS7_ILi64EEENS7_ILi256EEEEEELi256ENS_10bfloat16_tEfNS_4arch4Sm80ELb1ELb0ELb0ELb1ELb0ELb0ELb1ELb0EEENS1_21CollectiveEpilogueFwdINS6_IJS8_SA_S9_EEENS6_IJNS7_ILi1EEESI_SI_EEESC_SE_Li256ELb1ELb1ELb0ELb0EEENS1_19SingleTileSchedulerILb1ELb0ELb1ELi128EEEEEEEEEvNT_6ParamsE --------------------------
	.section	.text._ZN7cutlass13device_kernelIN5flash19enable_sm80_to_sm89INS1_16FlashAttnFwdSm80INS1_25CollectiveMainloopFwdSm80ILi8ELi1ELb1EN4cute5tupleIJNS5_1CILi128EEENS7_ILi64EEENS7_ILi256EEEEEELi256ENS_10bfloat16_tEfNS_4arch4Sm80ELb1ELb0ELb0ELb1ELb0ELb0ELb1ELb0EEENS1_21CollectiveEpilogueFwdINS6_IJS8_SA_S9_EEENS6_IJNS7_ILi1EEESI_SI_EEESC_SE_Li256ELb1ELb1ELb0ELb0EEENS1_19SingleTileSchedulerILb1ELb0ELb1ELi128EEEEEEEEEvNT_6ParamsE,"ax",@progbits
	.align	128
.text._ZN7cutlass13device_kernelIN5flash19enable_sm80_to_sm89INS1_16FlashAttnFwdSm80INS1_25CollectiveMainloopFwdSm80ILi8ELi1ELb1EN4cute5tupleIJNS5_1CILi128EEENS7_ILi64EEENS7_ILi256EEEEEELi256ENS_10bfloat16_tEfNS_4arch4Sm80ELb1ELb0ELb0ELb1ELb0ELb0ELb1ELb0EEENS1_21CollectiveEpilogueFwdINS6_IJS8_SA_S9_EEENS6_IJNS7_ILi1EEESI_SI_EEESC_SE_Li256ELb1ELb1ELb0ELb0EEENS1_19SingleTileSchedulerILb1ELb0ELb1ELi128EEEEEEEEEvNT_6ParamsE:
        .type           _ZN7cutlass13device_kernelIN5flash19enable_sm80_to_sm89INS1_16FlashAttnFwdSm80INS1_25CollectiveMainloopFwdSm80ILi8ELi1ELb1EN4cute5tupleIJNS5_1CILi128EEENS7_ILi64EEENS7_ILi256EEEEEELi256ENS_10bfloat16_tEfNS_4arch4Sm80ELb1ELb0ELb0ELb1ELb0ELb0ELb1ELb0EEENS1_21CollectiveEpilogueFwdINS6_IJS8_SA_S9_EEENS6_IJNS7_ILi1EEESI_SI_EEESC_SE_Li256ELb1ELb1ELb0ELb0EEENS1_19SingleTileSchedulerILb1ELb0ELb1ELi128EEEEEEEEEvNT_6ParamsE,@function
        .size           _ZN7cutlass13device_kernelIN5flash19enable_sm80_to_sm89INS1_16FlashAttnFwdSm80INS1_25CollectiveMainloopFwdSm80ILi8ELi1ELb1EN4cute5tupleIJNS5_1CILi128EEENS7_ILi64EEENS7_ILi256EEEEEELi256ENS_10bfloat16_tEfNS_4arch4Sm80ELb1ELb0ELb0ELb1ELb0ELb0ELb1ELb0EEENS1_21CollectiveEpilogueFwdINS6_IJS8_SA_S9_EEENS6_IJNS7_ILi1EEESI_SI_EEESC_SE_Li256ELb1ELb1ELb0ELb0EEENS1_19SingleTileSchedulerILb1ELb0ELb1ELi128EEEEEEEEEvNT_6ParamsE,(.L_x_25 - _ZN7cutlass13device_kernelIN5flash19enable_sm80_to_sm89INS1_16FlashAttnFwdSm80INS1_25CollectiveMainloopFwdSm80ILi8ELi1ELb1EN4cute5tupleIJNS5_1CILi128EEENS7_ILi64EEENS7_ILi256EEEEEELi256ENS_10bfloat16_tEfNS_4arch4Sm80ELb1ELb0ELb0ELb1ELb0ELb0ELb1ELb0EEENS1_21CollectiveEpilogueFwdINS6_IJS8_SA_S9_EEENS6_IJNS7_ILi1EEESI_SI_EEESC_SE_Li256ELb1ELb1ELb0ELb0EEENS1_19SingleTileSchedulerILb1ELb0ELb1ELi128EEEEEEEEEvNT_6ParamsE)
        .other          _ZN7cutlass13device_kernelIN5flash19enable_sm80_to_sm89INS1_16FlashAttnFwdSm80INS1_25CollectiveMainloopFwdSm80ILi8ELi1ELb1EN4cute5tupleIJNS5_1CILi128EEENS7_ILi64EEENS7_ILi256EEEEEELi256ENS_10bfloat16_tEfNS_4arch4Sm80ELb1ELb0ELb0ELb1ELb0ELb0ELb1ELb0EEENS1_21CollectiveEpilogueFwdINS6_IJS8_SA_S9_EEENS6_IJNS7_ILi1EEESI_SI_EEESC_SE_Li256ELb1ELb1ELb0ELb0EEENS1_19SingleTileSchedulerILb1ELb0ELb1ELi128EEEEEEEEEvNT_6ParamsE,@"STO_CUDA_ENTRY STV_DEFAULT"
_ZN7cutlass13device_kernelIN5flash19enable_sm80_to_sm89INS1_16FlashAttnFwdSm80INS1_25CollectiveMainloopFwdSm80ILi8ELi1ELb1EN4cute5tupleIJNS5_1CILi128EEENS7_ILi64EEENS7_ILi256EEEEEELi256ENS_10bfloat16_tEfNS_4arch4Sm80ELb1ELb0ELb0ELb1ELb0ELb0ELb1ELb0EEENS1_21CollectiveEpilogueFwdINS6_IJS8_SA_S9_EEENS6_IJNS7_ILi1EEESI_SI_EEESC_SE_Li256ELb1ELb1ELb0ELb0EEENS1_19SingleTileSchedulerILb1ELb0ELb1ELi128EEEEEEEEEvNT_6ParamsE:
[----:B------:R-:W-:Y:S01]  /*0000*/  LDC R1, c[0x0][0x28] ;  /* 0x00000a00ff017b82 */ /* 0x000fe20000000800 */
[----:B------:R-:W-:Y:S05]  /*0010*/  EXIT ;  /* 0x000000000000794d */ /* 0x000fea0003800000 */
.L_x_7:
        /* <DEDUP_REMOVED lines=14> */
.L_x_25:


//--------------------- .text._ZN7cutlass13device_kernelIN5flash19enable_sm80_to_sm89INS1_16FlashAttnFwdSm80INS1_25CollectiveMainloopFwdSm80ILi8ELi1ELb0EN4cute5tupleIJNS5_1CILi128EEENS7_ILi32EEENS7_ILi256EEEEEELi256ENS_10bfloat16_tEfNS_4arch4Sm80ELb1ELb0ELb0ELb1ELb0ELb1ELb1ELb0EEENS1_21CollectiveEpilogueFwdINS6_IJS8_SA_S9_EEENS6_IJNS7_ILi1EEESI_SI_EEESC_SE_Li256ELb1ELb1ELb0ELb0EEENS1_19SingleTileSchedulerILb1ELb0ELb1ELi128EEEEEEEEEvNT_6ParamsE --------------------------
	.section	.text._ZN7cutlass13device_kernelIN5flash19enable_sm80_to_sm89INS1_16FlashAttnFwdSm80INS1_25CollectiveMainloopFwdSm80ILi8ELi1ELb0EN4cute5tupleIJNS5_1CILi128EEENS7_ILi32EEENS7_ILi256EEEEEELi256ENS_10bfloat16_tEfNS_4arch4Sm80ELb1ELb0ELb0ELb1ELb0ELb1ELb1ELb0EEENS1_21CollectiveEpilogueFwdINS6_IJS8_SA_S9_EEENS6_IJNS7_ILi1EEESI_SI_EEESC_SE_Li256ELb1ELb1ELb0ELb0EEENS1_19SingleTileSchedulerILb1ELb0ELb1ELi128EEEEEEEEEvNT_6ParamsE,"ax",@progbits
	.align	128
.text._ZN7cutlass13device_kernelIN5flash19enable_sm80_to_sm89INS1_16FlashAttnFwdSm80INS1_25CollectiveMainloopFwdSm80ILi8ELi1ELb0EN4cute5tupleIJNS5_1CILi128EEENS7_ILi32EEENS7_ILi256EEEEEELi256ENS_10bfloat16_tEfNS_4arch4Sm80ELb1ELb0ELb0ELb1ELb0ELb1ELb1ELb0EEENS1_21CollectiveEpilogueFwdINS6_IJS8_SA_S9_EEENS6_IJNS7_ILi1EEESI_SI_EEESC_SE_Li256ELb1ELb1ELb0ELb0EEENS1_19SingleTileSchedulerILb1ELb0ELb1ELi128EEEEEEEEEvNT_6ParamsE:
        .type           _ZN7cutlass13device_kernelIN5flash19enable_sm80_to_sm89INS1_16FlashAttnFwdSm80INS1_25CollectiveMainloopFwdSm80ILi8ELi1ELb0EN4cute5tupleIJNS5_1CILi128EEENS7_ILi32EEENS7_ILi256EEEEEELi256ENS_10bfloat16_tEfNS_4arch4Sm80ELb1ELb0ELb0ELb1ELb0ELb1ELb1ELb0EEENS1_21CollectiveEpilogueFwdINS6_IJS8_SA_S9_EEENS6_IJNS7_ILi1EEESI_SI_EEESC_SE_Li256ELb1ELb1ELb0ELb0EEENS1_19SingleTileSchedulerILb1ELb0ELb1ELi128EEEEEEEEEvNT_6ParamsE,@function
        .size           _ZN7cutlass13device_kernelIN5flash19enable_sm80_to_sm89INS1_16FlashAttnFwdSm80INS1_25CollectiveMainloopFwdSm80ILi8ELi1ELb0EN4cute5tupleIJNS5_1CILi128EEENS7_ILi32EEENS7_ILi256EEEEEELi256ENS_10bfloat16_tEfNS_4arch4Sm80ELb1ELb0ELb0ELb1ELb0ELb1ELb1ELb0EEENS1_21CollectiveEpilogueFwdINS6_IJS8_SA_S9_EEENS6_IJNS7_ILi1EEESI_SI_EEESC_SE_Li256ELb1ELb1ELb0ELb0EEENS1_19SingleTileSchedulerILb1ELb0ELb1ELi128EEEEEEEEEvNT_6ParamsE,(.L_x_26 - _ZN7cutlass13device_kernelIN5flash19enable_sm80_to_sm89INS1_16FlashAttnFwdSm80INS1_25CollectiveMainloopFwdSm80ILi8ELi1ELb0EN4cute5tupleIJNS5_1CILi128EEENS7_ILi32EEENS7_ILi256EEEEEELi256ENS_10bfloat16_tEfNS_4arch4Sm80ELb1ELb0ELb0ELb1ELb0ELb1ELb1ELb0EEENS1_21CollectiveEpilogueFwdINS6_IJS8_SA_S9_EEENS6_IJNS7_ILi1EEESI_SI_EEESC_SE_Li256ELb1ELb1ELb0ELb0EEENS1_19SingleTileSchedulerILb1ELb0ELb1ELi128EEEEEEEEEvNT_6ParamsE)
        .other          _ZN7cutlass13device_kernelIN5flash19enable_sm80_to_sm89INS1_16FlashAttnFwdSm80INS1_25CollectiveMainloopFwdSm80ILi8ELi1ELb0EN4cute5tupleIJNS5_1CILi128EEENS7_ILi32EEENS7_ILi256EEEEEELi256ENS_10bfloat16_tEfNS_4arch4Sm80ELb1ELb0ELb0ELb1ELb0ELb1ELb1ELb0EEENS1_21CollectiveEpilogueFwdINS6_IJS8_SA_S9_EEENS6_IJNS7_ILi1EEESI_SI_EEESC_SE_Li256ELb1ELb1ELb0ELb0EEENS1_19SingleTileSchedulerILb1ELb0ELb1ELi128EEEEEEEEEvNT_6ParamsE,@"STO_CUDA_ENTRY STV_DEFAULT"
_ZN7cutlass13device_kernelIN5flash19enable_sm80_to_sm89INS1_16FlashAttnFwdSm80INS1_25CollectiveMainloopFwdSm80ILi8ELi1ELb0EN4cute5tupleIJNS5_1CILi128EEENS7_ILi32EEENS7_ILi256EEEEEELi256ENS_10bfloat16_tEfNS_4arch4Sm80ELb1ELb0ELb0ELb1ELb0ELb1ELb1ELb0EEENS1_21CollectiveEpilogueFwdINS6_IJS8_SA_S9_EEENS6_IJNS7_ILi1EEESI_SI_EEESC_SE_Li256ELb1ELb1ELb0ELb0EEENS1_19SingleTileSchedulerILb1ELb0ELb1ELi128EEEEEEEEEvNT_6ParamsE:
[----:B------:R-:W-:Y:S01]  /*0000*/  LDC R1, c[0x0][0x28] ;  /* 0x00000a00ff017b82 */ /* 0x000fe20000000800 */
[----:B------:R-:W-:Y:S05]  /*0010*/  EXIT ;  /* 0x000000000000794d */ /* 0x000fea0003800000 */
.L_x_8:
        /* <DEDUP_REMOVED lines=14> */
.L_x_26:


//--------------------- .text._ZN7cutlass13device_kernelIN5flash19enable_sm80_to_sm89INS1_16FlashAttnFwdSm80INS1_25CollectiveMainloopFwdSm80ILi8ELi1ELb0EN4cute5tupleIJNS5_1CILi128EEENS7_ILi96EEENS7_ILi256EEEEEELi256ENS_10bfloat16_tEfNS_4arch4Sm80ELb0ELb0ELb0ELb0ELb0ELb0ELb1ELb0EEENS1_21CollectiveEpilogueFwdINS6_IJS8_SA_S9_EEENS6_IJNS7_ILi1EEESI_SI_EEESC_SE_Li256ELb0ELb1ELb0ELb0EEENS1_19SingleTileSchedulerILb0ELb0ELb1ELi128EEEEEEEEEvNT_6ParamsE --------------------------
	.section	.text._ZN7cutlass13device_kernelIN5flash19enable_sm80_to_sm89INS1_16FlashAttnFwdSm80INS1_25CollectiveMainloopFwdSm80ILi8ELi1ELb0EN4cute5tupleIJNS5_1CILi128EEENS7_ILi96EEENS7_ILi256EEEEEELi256ENS_10bfloat16_tEfNS_4arch4Sm80ELb0ELb0ELb0ELb0ELb0ELb0ELb1ELb0EEENS1_21CollectiveEpilogueFwdINS6_IJS8_SA_S9_EEENS6_IJNS7_ILi1EEESI_SI_EEESC_SE_Li256ELb0ELb1ELb0ELb0EEENS1_19SingleTileSchedulerILb0ELb0ELb1ELi128EEEEEEEEEvNT_6ParamsE,"ax",@progbits
	.align	128
.text._ZN7cutlass13device_kernelIN5flash19enable_sm80_to_sm89INS1_16FlashAttnFwdSm80INS1_25CollectiveMainloopFwdSm80ILi8ELi1ELb0EN4cute5tupleIJNS5_1CILi128EEENS7_ILi96EEENS7_ILi256EEEEEELi256ENS_10bfloat16_tEfNS_4arch4Sm80ELb0ELb0ELb0ELb0ELb0ELb0ELb1ELb0EEENS1_21CollectiveEpilogueFwdINS6_IJS8_SA_S9_EEENS6_IJNS7_ILi1EEESI_SI_EEESC_SE_Li256ELb0ELb1ELb0ELb0EEENS1_19SingleTileSchedulerILb0ELb0ELb1ELi128EEEEEEEEEvNT_6ParamsE:
        .type           _ZN7cutlass13device_kernelIN5flash19enable_sm80_to_sm89INS1_16FlashAttnFwdSm80INS1_25CollectiveMainloopFwdSm80ILi8ELi1ELb0EN4cute5tupleIJNS5_1CILi128EEENS7_ILi96EEENS7_ILi256EEEEEELi256ENS_10bfloat16_tEfNS_4arch4Sm80ELb0ELb0ELb0ELb0ELb0ELb0ELb1ELb0EEENS1_21CollectiveEpilogueFwdINS6_IJS8_SA_S9_EEENS6_IJNS7_ILi1EEESI_SI_EEESC_SE_Li256ELb0ELb1ELb0ELb0EEENS1_19SingleTileSchedulerILb0ELb0ELb1ELi128EEEEEEEEEvNT_6ParamsE,@function
        .size           _ZN7cutlass13device_kernelIN5flash19enable_sm80_to_sm89INS1_16FlashAttnFwdSm80INS1_25CollectiveMainloopFwdSm80ILi8ELi1ELb0EN4cute5tupleIJNS5_1CILi128EEENS7_ILi96EEENS7_ILi256EEEEEELi256ENS_10bfloat16_tEfNS_4arch4Sm80ELb0ELb0ELb0ELb0ELb0ELb0ELb1ELb0EEENS1_21CollectiveEpilogueFwdINS6_IJS8_SA_S9_EEENS6_IJNS7_ILi1EEESI_SI_EEESC_SE_Li256ELb0ELb1ELb0ELb0EEENS1_19SingleTileSchedulerILb0ELb0ELb1ELi128EEEEEEEEEvNT_6ParamsE,(.L_x_27 - _ZN7cutlass13device_kernelIN5flash19enable_sm80_to_sm89INS1_16FlashAttnFwdSm80INS1_25CollectiveMainloopFwdSm80ILi8ELi1ELb0EN4cute5tupleIJNS5_1CILi128EEENS7_ILi96EEENS7_ILi256EEEEEELi256ENS_10bfloat16_tEfNS_4arch4Sm80ELb0ELb0ELb0ELb0ELb0ELb0ELb1ELb0EEENS1_21CollectiveEpilogueFwdINS6_IJS8_SA_S9_EEENS6_IJNS7_ILi1EEESI_SI_EEESC_SE_Li256ELb0ELb1ELb0ELb0EEENS1_19SingleTileSchedulerILb0ELb0ELb1ELi128EEEEEEEEEvNT_6ParamsE)
        .other          _ZN7cutlass13device_kernelIN5flash19enable_sm80_to_sm89INS1_16FlashAttnFwdSm80INS1_25CollectiveMainloopFwdSm80ILi8ELi1ELb0EN4cute5tupleIJNS5_1CILi128EEENS7_ILi96EEENS7_ILi256EEEEEELi256ENS_10bfloat16_tEfNS_4arch4Sm80ELb0ELb0ELb0ELb0ELb0ELb0ELb1ELb0EEENS1_21CollectiveEpilogueFwdINS6_IJS8_SA_S9_EEENS6_IJNS7_ILi1EEESI_SI_EEESC_SE_Li256ELb0ELb1ELb0ELb0EEENS1_19SingleTileSchedulerILb0ELb0ELb1ELi128EEEEEEEEEvNT_6ParamsE,@"STO_CUDA_ENTRY STV_DEFAULT"
_ZN7cutlass13device_kernelIN5flash19enable_sm80_to_sm89INS1_16FlashAttnFwdSm80INS1_25CollectiveMainloopFwdSm80ILi8ELi1ELb0EN4cute5tupleIJNS5_1CILi128EEENS7_ILi96EEENS7_ILi256EEEEEELi256ENS_10bfloat16_tEfNS_4arch4Sm80ELb0ELb0ELb0ELb0ELb0ELb0ELb1ELb0EEENS1_21CollectiveEpilogueFwdINS6_IJS8_SA_S9_EEENS6_IJNS7_ILi1EEESI_SI_EEESC_SE_Li256ELb0ELb1ELb0ELb0EEENS1_19SingleTileSchedulerILb0ELb0ELb1ELi128EEEEEEEEEvNT_6ParamsE:
[----:B------:R-:W-:Y:S01]  /*0000*/  LDC R1, c[0x0][0x28] ;  /* 0x00000a00ff017b82 */ /* 0x000fe20000000800 */
[----:B------:R-:W-:Y:S05]  /*0010*/  EXIT ;  /* 0x000000000000794d */ /* 0x000fea0003800000 */
.L_x_9:
        /* <DEDUP_REMOVED lines=14> */
.L_x_27:


//--------------------- .text._ZN7cutlass13device_kernelIN5flash19enable_sm80_to_sm89INS1_16FlashAttnFwdSm80INS1_25CollectiveMainloopFwdSm80ILi8ELi1ELb0EN4cute5tupleIJNS5_1CILi128EEENS7_ILi96EEENS7_ILi256EEEEEELi256ENS_10bfloat16_tEfNS_4arch4Sm80ELb0ELb0ELb0ELb1ELb0ELb0ELb1ELb0EEENS1_21CollectiveEpilogueFwdINS6_IJS8_SA_S9_EEENS6_IJNS7_ILi1EEESI_SI_EEESC_SE_Li256ELb1ELb1ELb0ELb0EEENS1_19SingleTileSchedulerILb1ELb0ELb1ELi128EEEEEEEEEvNT_6ParamsE --------------------------
	.section	.text._ZN7cutlass13device_kernelIN5flash19enable_sm80_to_sm89INS1_16FlashAttnFwdSm80INS1_25CollectiveMainloopFwdSm80ILi8ELi1ELb0EN4cute5tupleIJNS5_1CILi128EEENS7_ILi96EEENS7_ILi256EEEEEELi256ENS_10bfloat16_tEfNS_4arch4Sm80ELb0ELb0ELb0ELb1ELb0ELb0ELb1ELb0EEENS1_21CollectiveEpilogueFwdINS6_IJS8_SA_S9_EEENS6_IJNS7_ILi1EEESI_SI_EEESC_SE_Li256ELb1ELb1ELb0ELb0EEENS1_19SingleTileSchedulerILb1ELb0ELb1ELi128EEEEEEEEEvNT_6ParamsE,"ax",@progbits
	.align	128
.text._ZN7cutlass13device_kernelIN5flash19enable_sm80_to_sm89INS1_16FlashAttnFwdSm80INS1_25CollectiveMainloopFwdSm80ILi8ELi1ELb0EN4cute5tupleIJNS5_1CILi128EEENS7_ILi96EEENS7_ILi256EEEEEELi256ENS_10bfloat16_tEfNS_4arch4Sm80ELb0ELb0ELb0ELb1ELb0ELb0ELb1ELb0EEENS1_21CollectiveEpilogueFwdINS6_IJS8_SA_S9_EEENS6_IJNS7_ILi1EEESI_SI_EEESC_SE_Li256ELb1ELb1ELb0ELb0EEENS1_19SingleTileSchedulerILb1ELb0ELb1ELi128EEEEEEEEEvNT_6ParamsE:
        .type           _ZN7cutlass13device_kernelIN5flash19enable_sm80_to_sm89INS1_16FlashAttnFwdSm80INS1_25CollectiveMainloopFwdSm80ILi8ELi1ELb0EN4cute5tupleIJNS5_1CILi128EEENS7_ILi96EEENS7_ILi256EEEEEELi256ENS_10bfloat16_tEfNS_4arch4Sm80ELb0ELb0ELb0ELb1ELb0ELb0ELb1ELb0EEENS1_21CollectiveEpilogueFwdINS6_IJS8_SA_S9_EEENS6_IJNS7_ILi1EEESI_SI_EEESC_SE_Li256ELb1ELb1ELb0ELb0EEENS1_19SingleTileSchedulerILb1ELb0ELb1ELi128EEEEEEEEEvNT_6ParamsE,@function
        .size           _ZN7cutlass13device_kernelIN5flash19enable_sm80_to_sm89INS1_16FlashAttnFwdSm80INS1_25CollectiveMainloopFwdSm80ILi8ELi1ELb0EN4cute5tupleIJNS5_1CILi128EEENS7_ILi96EEENS7_ILi256EEEEEELi256ENS_10bfloat16_tEfNS_4arch4Sm80ELb0ELb0ELb0ELb1ELb0ELb0ELb1ELb0EEENS1_21CollectiveEpilogueFwdINS6_IJS8_SA_S9_EEENS6_IJNS7_ILi1EEESI_SI_EEESC_SE_Li256ELb1ELb1ELb0ELb0EEENS1_19SingleTileSchedulerILb1ELb0ELb1ELi128EEEEEEEEEvNT_6ParamsE,(.L_x_28 - _ZN7cutlass13device_kernelIN5flash19enable_sm80_to_sm89INS1_16FlashAttnFwdSm80INS1_25CollectiveMainloopFwdSm80ILi8ELi1ELb0EN4cute5tupleIJNS5_1CILi128EEENS7_ILi96EEENS7_ILi256EEEEEELi256ENS_10bfloat16_tEfNS_4arch4Sm80ELb0ELb0ELb0ELb1ELb0ELb0ELb1ELb0EEENS1_21CollectiveEpilogueFwdINS6_IJS8_SA_S9_EEENS6_IJNS7_ILi1EEESI_SI_EEESC_SE_Li256ELb1ELb1ELb0ELb0EEENS1_19SingleTileSchedulerILb1ELb0ELb1ELi128EEEEEEEEEvNT_6ParamsE)
        .other          _ZN7cutlass13device_kernelIN5flash19enable_sm80_to_sm89INS1_16FlashAttnFwdSm80INS1_25CollectiveMainloopFwdSm80ILi8ELi1ELb0EN4cute5tupleIJNS5_1CILi128EEENS7_ILi96EEENS7_ILi256EEEEEELi256ENS_10bfloat16_tEfNS_4arch4Sm80ELb0ELb0ELb0ELb1ELb0ELb0ELb1ELb0EEENS1_21CollectiveEpilogueFwdINS6_IJS8_SA_S9_EEENS6_IJNS7_ILi1EEESI_SI_EEESC_SE_Li256ELb1ELb1ELb0ELb0EEENS1_19SingleTileSchedulerILb1ELb0ELb1ELi128EEEEEEEEEvNT_6ParamsE,@"STO_CUDA_ENTRY STV_DEFAULT"
_ZN7cutlass13device_kernelIN5flash19enable_sm80_to_sm89INS1_16FlashAttnFwdSm80INS1_25CollectiveMainloopFwdSm80ILi8ELi1ELb0EN4cute5tupleIJNS5_1CILi128EEENS7_ILi96EEENS7_ILi256EEEEEELi256ENS_10bfloat16_tEfNS_4arch4Sm80ELb0ELb0ELb0ELb1ELb0ELb0ELb1ELb0EEENS1_21CollectiveEpilogueFwdINS6_IJS8_SA_S9_EEENS6_IJNS7_ILi1EEESI_SI_EEESC_SE_Li256ELb1ELb1ELb0ELb0EEENS1_19SingleTileSchedulerILb1ELb0ELb1ELi128EEEEEEEEEvNT_6ParamsE:
[----:B------:R-:W-:Y:S01]  /*0000*/  LDC R1, c[0x0][0x28] ;  /* 0x00000a00ff017b82 */ /* 0x000fe20000000800 */
[----:B------:R-:W-:Y:S05]  /*0010*/  EXIT ;  /* 0x000000000000794d */ /* 0x000fea0003800000 */
.L_x_10:
        /* <DEDUP_REMOVED lines=14> */
.L_x_28:


//--------------------- .text._ZN7cutlass13device_kernelIN5flash19enable_sm80_to_sm89INS1_16FlashAttnFwdSm80INS1_25CollectiveMainloopFwdSm80ILi8ELi1ELb0EN4cute5tupleIJNS5_1CILi128EEENS7_ILi48EEENS7_ILi256EEEEEELi256ENS_10bfloat16_tEfNS_4arch4Sm80ELb0ELb0ELb0ELb1ELb0ELb1ELb1ELb0EEENS1_21CollectiveEpilogueFwdINS6_IJS8_SA_S9_EEENS6_IJNS7_ILi1EEESI_SI_EEESC_SE_Li256ELb1ELb1ELb0ELb0EEENS1_19SingleTileSchedulerILb1ELb0ELb1ELi128EEEEEEEEEvNT_6ParamsE --------------------------
	.section	.text._ZN7cutlass13device_kernelIN5flash19enable_sm80_to_sm89INS1_16FlashAttnFwdSm80INS1_25CollectiveMainloopFwdSm80ILi8ELi1ELb0EN4cute5tupleIJNS5_1CILi128EEENS7_ILi48EEENS7_ILi256EEEEEELi256ENS_10bfloat16_tEfNS_4arch4Sm80ELb0ELb0ELb0ELb1ELb0ELb1ELb1ELb0EEENS1_21CollectiveEpilogueFwdINS6_IJS8_SA_S9_EEENS6_IJNS7_ILi1EEESI_SI_EEESC_SE_Li256ELb1ELb1ELb0ELb0EEENS1_19SingleTileSchedulerILb1ELb0ELb1ELi128EEEEEEEEEvNT_6ParamsE,"ax",@progbits
	.align	128
.text._ZN7cutlass13device_kernelIN5flash19enable_sm80_to_sm89INS1_16FlashAttnFwdSm80INS1_25CollectiveMainloopFwdSm80ILi8ELi1ELb0EN4cute5tupleIJNS5_1CILi128EEENS7_ILi48EEENS7_ILi256EEEEEELi256ENS_10bfloat16_tEfNS_4arch4Sm80ELb0ELb0ELb0ELb1ELb0ELb1ELb1ELb0EEENS1_21CollectiveEpilogueFwdINS6_IJS8_SA_S9_EEENS6_IJNS7_ILi1EEESI_SI_EEESC_SE_Li256ELb1ELb1ELb0ELb0EEENS1_19SingleTileSchedulerILb1ELb0ELb1ELi128EEEEEEEEEvNT_6ParamsE:
        .type           _ZN7cutlass13device_kernelIN5flash19enable_sm80_to_sm89INS1_16FlashAttnFwdSm80INS1_25CollectiveMainloopFwdSm80ILi8ELi1ELb0EN4cute5tupleIJNS5_1CILi128EEENS7_ILi48EEENS7_ILi256EEEEEELi256ENS_10bfloat16_tEfNS_4arch4Sm80ELb0ELb0ELb0ELb1ELb0ELb1ELb1ELb0EEENS1_21CollectiveEpilogueFwdINS6_IJS8_SA_S9_EEENS6_IJNS7_ILi1EEESI_SI_EEESC_SE_Li256ELb1ELb1ELb0ELb0EEENS1_19SingleTileSchedulerILb1ELb0ELb1ELi128EEEEEEEEEvNT_6ParamsE,@function
        .size           _ZN7cutlass13device_kernelIN5flash19enable_sm80_to_sm89INS1_16FlashAttnFwdSm80INS1_25CollectiveMainloopFwdSm80ILi8ELi1ELb0EN4cute5tupleIJNS5_1CILi128EEENS7_ILi48EEENS7_ILi256EEEEEELi256ENS_10bfloat16_tEfNS_4arch4Sm80ELb0ELb0ELb0ELb1ELb0ELb1ELb1ELb0EEENS1_21CollectiveEpilogueFwdINS6_IJS8_SA_S9_EEENS6_IJNS7_ILi1EEESI_SI_EEESC_SE_Li256ELb1ELb1ELb0ELb0EEENS1_19SingleTileSchedulerILb1ELb0ELb1ELi128EEEEEEEEEvNT_6ParamsE,(.L_x_29 - _ZN7cutlass13device_kernelIN5flash19enable_sm80_to_sm89INS1_16FlashAttnFwdSm80INS1_25CollectiveMainloopFwdSm80ILi8ELi1ELb0EN4cute5tupleIJNS5_1CILi128EEENS7_ILi48EEENS7_ILi256EEEEEELi256ENS_10bfloat16_tEfNS_4arch4Sm80ELb0ELb0ELb0ELb1ELb0ELb1ELb1ELb0EEENS1_21CollectiveEpilogueFwdINS6_IJS8_SA_S9_EEENS6_IJNS7_ILi1EEESI_SI_EEESC_SE_Li256ELb1ELb1ELb0ELb0EEENS1_19SingleTileSchedulerILb1ELb0ELb1ELi128EEEEEEEEEvNT_6ParamsE)
        .other          _ZN7cutlass13device_kernelIN5flash19enable_sm80_to_sm89INS1_16FlashAttnFwdSm80INS1_25CollectiveMainloopFwdSm80ILi8ELi1ELb0EN4cute5tupleIJNS5_1CILi128EEENS7_ILi48EEENS7_ILi256EEEEEELi256ENS_10bfloat16_tEfNS_4arch4Sm80ELb0ELb0ELb0ELb1ELb0ELb1ELb1ELb0EEENS1_21CollectiveEpilogueFwdINS6_IJS8_SA_S9_EEENS6_IJNS7_ILi1EEESI_SI_EEESC_SE_Li256ELb1ELb1ELb0ELb0EEENS1_19SingleTileSchedulerILb1ELb0ELb1ELi128EEEEEEEEEvNT_6ParamsE,@"STO_CUDA_ENTRY STV_DEFAULT"
_ZN7cutlass13device_kernelIN5flash19enable_sm80_to_sm89INS1_16FlashAttnFwdSm80INS1_25CollectiveMainloopFwdSm80ILi8ELi1ELb0EN4cute5tupleIJNS5_1CILi128EEENS7_ILi48EEENS7_ILi256EEEEEELi256ENS_10bfloat16_tEfNS_4arch4Sm80ELb0ELb0ELb0ELb1ELb0ELb1ELb1ELb0EEENS1_21CollectiveEpilogueFwdINS6_IJS8_SA_S9_EEENS6_IJNS7_ILi1EEESI_SI_EEESC_SE_Li256ELb1ELb1ELb0ELb0EEENS1_19SingleTileSchedulerILb1ELb0ELb1ELi128EEEEEEEEEvNT_6ParamsE:
[----:B------:R-:W-:Y:S01]  /*0000*/  LDC R1, c[0x0][0x28] ;  /* 0x00000a00ff017b82 */ /* 0x000fe20000000800 */
[----:B------:R-:W-:Y:S05]  /*0010*/  EXIT ;  /* 0x000000000000794d */ /* 0x000fea0003800000 */
.L_x_11:
        /* <DEDUP_REMOVED lines=14> */
.L_x_29:


//--------------------- .text._ZN7cutlass13device_kernelIN5flash19enable_sm80_to_sm89INS1_16FlashAttnFwdSm80INS1_25CollectiveMainloopFwdSm80ILi8ELi1ELb0EN4cute5tupleIJNS5_1CILi128EEENS7_ILi64EEENS7_ILi256EEEEEELi256ENS_10bfloat16_tEfNS_4arch4Sm80ELb0ELb1ELb0ELb0ELb0ELb0ELb1ELb0EEENS1_21CollectiveEpilogueFwdINS6_IJS8_SA_S9_EEENS6_IJNS7_ILi1EEESI_SI_EEESC_SE_Li256ELb0ELb1ELb0ELb0EEENS1_19SingleTileSchedulerILb0ELb0ELb1ELi128EEEEEEEEEvNT_6ParamsE --------------------------
	.section	.text._ZN7cutlass13device_kernelIN5flash19enable_sm80_to_sm89INS1_16FlashAttnFwdSm80INS1_25CollectiveMainloopFwdSm80ILi8ELi1ELb0EN4cute5tupleIJNS5_1CILi128EEENS7_ILi64EEENS7_ILi256EEEEEELi256ENS_10bfloat16_tEfNS_4arch4Sm80ELb0ELb1ELb0ELb0ELb0ELb0ELb1ELb0EEENS1_21CollectiveEpilogueFwdINS6_IJS8_SA_S9_EEENS6_IJNS7_ILi1EEESI_SI_EEESC_SE_Li256ELb0ELb1ELb0ELb0EEENS1_19SingleTileSchedulerILb0ELb0ELb1ELi128EEEEEEEEEvNT_6ParamsE,"ax",@progbits
	.align	128
.text._ZN7cutlass13device_kernelIN5flash19enable_sm80_to_sm89INS1_16FlashAttnFwdSm80INS1_25CollectiveMainloopFwdSm80ILi8ELi1ELb0EN4cute5tupleIJNS5_1CILi128EEENS7_ILi64EEENS7_ILi256EEEEEELi256ENS_10bfloat16_tEfNS_4arch4Sm80ELb0ELb1ELb0ELb0ELb0ELb0ELb1ELb0EEENS1_21CollectiveEpilogueFwdINS6_IJS8_SA_S9_EEENS6_IJNS7_ILi1EEESI_SI_EEESC_SE_Li256ELb0ELb1ELb0ELb0EEENS1_19SingleTileSchedulerILb0ELb0ELb1ELi128EEEEEEEEEvNT_6ParamsE:
        .type           _ZN7cutlass13device_kernelIN5flash19enable_sm80_to_sm89INS1_16FlashAttnFwdSm80INS1_25CollectiveMainloopFwdSm80ILi8ELi1ELb0EN4cute5tupleIJNS5_1CILi128EEENS7_ILi64EEENS7_ILi256EEEEEELi256ENS_10bfloat16_tEfNS_4arch4Sm80ELb0ELb1ELb0ELb0ELb0ELb0ELb1ELb0EEENS1_21CollectiveEpilogueFwdINS6_IJS8_SA_S9_EEENS6_IJNS7_ILi1EEESI_SI_EEESC_SE_Li256ELb0ELb1ELb0ELb0EEENS1_19SingleTileSchedulerILb0ELb0ELb1ELi128EEEEEEEEEvNT_6ParamsE,@function
        .size           _ZN7cutlass13device_kernelIN5flash19enable_sm80_to_sm89INS1_16FlashAttnFwdSm80INS1_25CollectiveMainloopFwdSm80ILi8ELi1ELb0EN4cute5tupleIJNS5_1CILi128EEENS7_ILi64EEENS7_ILi256EEEEEELi256ENS_10bfloat16_tEfNS_4arch4Sm80ELb0ELb1ELb0ELb0ELb0ELb0ELb1ELb0EEENS1_21CollectiveEpilogueFwdINS6_IJS8_SA_S9_EEENS6_IJNS7_ILi1EEESI_SI_EEESC_SE_Li256ELb0ELb1ELb0ELb0EEENS1_19SingleTileSchedulerILb0ELb0ELb1ELi128EEEEEEEEEvNT_6ParamsE,(.L_x_30 - _ZN7cutlass13device_kernelIN5flash19enable_sm80_to_sm89INS1_16FlashAttnFwdSm80INS1_25CollectiveMainloopFwdSm80ILi8ELi1ELb0EN4cute5tupleIJNS5_1CILi128EEENS7_ILi64EEENS7_ILi256EEEEEELi256ENS_10bfloat16_tEfNS_4arch4Sm80ELb0ELb1ELb0ELb0ELb0ELb0ELb1ELb0EEENS1_21CollectiveEpilogueFwdINS6_IJS8_SA_S9_EEENS6_IJNS7_ILi1EEESI_SI_EEESC_SE_Li256ELb0ELb1ELb0ELb0EEENS1_19SingleTileSchedulerILb0ELb0ELb1ELi128EEEEEEEEEvNT_6ParamsE)
        .other          _ZN7cutlass13device_kernelIN5flash19enable_sm80_to_sm89INS1_16FlashAttnFwdSm80INS1_25CollectiveMainloopFwdSm80ILi8ELi1ELb0EN4cute5tupleIJNS5_1CILi128EEENS7_ILi64EEENS7_ILi256EEEEEELi256ENS_10bfloat16_tEfNS_4arch4Sm80ELb0ELb1ELb0ELb0ELb0ELb0ELb1ELb0EEENS1_21CollectiveEpilogueFwdINS6_IJS8_SA_S9_EEENS6_IJNS7_ILi1EEESI_SI_EEESC_SE_Li256ELb0ELb1ELb0ELb0EEENS1_19SingleTileSchedulerILb0ELb0ELb1ELi128EEEEEEEEEvNT_6ParamsE,@"STO_CUDA_ENTRY STV_DEFAULT"
_ZN7cutlass13device_kernelIN5flash19enable_sm80_to_sm89INS1_16FlashAttnFwdSm80INS1_25CollectiveMainloopFwdSm80ILi8ELi1ELb0EN4cute5tupleIJNS5_1CILi128EEENS7_ILi64EEENS7_ILi256EEEEEELi256ENS_10bfloat16_tEfNS_4arch4Sm80ELb0ELb1ELb0ELb0ELb0ELb0ELb1ELb0EEENS1_21CollectiveEpilogueFwdINS6_IJS8_SA_S9_EEENS6_IJNS7_ILi1EEESI_SI_EEESC_SE_Li256ELb0ELb1ELb0ELb0EEENS1_19SingleTileSchedulerILb0ELb0ELb1ELi128EEEEEEEEEvNT_6ParamsE:
[----:B------:R-:W-:Y:S01]  /*0000*/  LDC R1, c[0x0][0x28] ;  /* 0x00000a00ff017b82 */ /* 0x000fe20000000800 */
[----:B------:R-:W-:Y:S05]  /*0010*/  EXIT ;  /* 0x000000000000794d */ /* 0x000fea0003800000 */
.L_x_12:
        /* <DEDUP_REMOVED lines=14> */
.L_x_30:


//--------------------- .text._ZN7cutlass13device_kernelIN5flash19enable_sm80_to_sm89INS1_16FlashAttnFwdSm80INS1_25CollectiveMainloopFwdSm80ILi8ELi1ELb0EN4cute5tupleIJNS5_1CILi128EEENS7_ILi64EEENS7_ILi256EEEEEELi256ENS_10bfloat16_tEfNS_4arch4Sm80ELb0ELb1ELb0ELb1ELb0ELb0ELb1ELb0EEENS1_21CollectiveEpilogueFwdINS6_IJS8_SA_S9_EEENS6_IJNS7_ILi1EEESI_SI_EEESC_SE_Li256ELb1ELb1ELb0ELb0EEENS1_19SingleTileSchedulerILb1ELb0ELb1ELi128EEEEEEEEEvNT_6ParamsE --------------------------
	.section	.text._ZN7cutlass13device_kernelIN5flash19enable_sm80_to_sm89INS1_16FlashAttnFwdSm80INS1_25CollectiveMainloopFwdSm80ILi8ELi1ELb0EN4cute5tupleIJNS5_1CILi128EEENS7_ILi64EEENS7_ILi256EEEEEELi256ENS_10bfloat16_tEfNS_4arch4Sm80ELb0ELb1ELb0ELb1ELb0ELb0ELb1ELb0EEENS1_21CollectiveEpilogueFwdINS6_IJS8_SA_S9_EEENS6_IJNS7_ILi1EEESI_SI_EEESC_SE_Li256ELb1ELb1ELb0ELb0EEENS1_19SingleTileSchedulerILb1ELb0ELb1ELi128EEEEEEEEEvNT_6ParamsE,"ax",@progbits
	.align	128
.text._ZN7cutlass13device_kernelIN5flash19enable_sm80_to_sm89INS1_16FlashAttnFwdSm80INS1_25CollectiveMainloopFwdSm80ILi8ELi1ELb0EN4cute5tupleIJNS5_1CILi128EEENS7_ILi64EEENS7_ILi256EEEEEELi256ENS_10bfloat16_tEfNS_4arch4Sm80ELb0ELb1ELb0ELb1ELb0ELb0ELb1ELb0EEENS1_21CollectiveEpilogueFwdINS6_IJS8_SA_S9_EEENS6_IJNS7_ILi1EEESI_SI_EEESC_SE_Li256ELb1ELb1ELb0ELb0EEENS1_19SingleTileSchedulerILb1ELb0ELb1ELi128EEEEEEEEEvNT_6ParamsE:
        .type           _ZN7cutlass13device_kernelIN5flash19enable_sm80_to_sm89INS1_16FlashAttnFwdSm80INS1_25CollectiveMainloopFwdSm80ILi8ELi1ELb0EN4cute5tupleIJNS5_1CILi128EEENS7_ILi64EEENS7_ILi256EEEEEELi256ENS_10bfloat16_tEfNS_4arch4Sm80ELb0ELb1ELb0ELb1ELb0ELb0ELb1ELb0EEENS1_21CollectiveEpilogueFwdINS6_IJS8_SA_S9_EEENS6_IJNS7_ILi1EEESI_SI_EEESC_SE_Li256ELb1ELb1ELb0ELb0EEENS1_19SingleTileSchedulerILb1ELb0ELb1ELi128EEEEEEEEEvNT_6ParamsE,@function
        .size           _ZN7cutlass13device_kernelIN5flash19enable_sm80_to_sm89INS1_16FlashAttnFwdSm80INS1_25CollectiveMainloopFwdSm80ILi8ELi1ELb0EN4cute5tupleIJNS5_1CILi128EEENS7_ILi64EEENS7_ILi256EEEEEELi256ENS_10bfloat16_tEfNS_4arch4Sm80ELb0ELb1ELb0ELb1ELb0ELb0ELb1ELb0EEENS1_21CollectiveEpilogueFwdINS6_IJS8_SA_S9_EEENS6_IJNS7_ILi1EEESI_SI_EEESC_SE_Li256ELb1ELb1ELb0ELb0EEENS1_19SingleTileSchedulerILb1ELb0ELb1ELi128EEEEEEEEEvNT_6ParamsE,(.L_x_31 - _ZN7cutlass13device_kernelIN5flash19enable_sm80_to_sm89INS1_16FlashAttnFwdSm80INS1_25CollectiveMainloopFwdSm80ILi8ELi1ELb0EN4cute5tupleIJNS5_1CILi128EEENS7_ILi64EEENS7_ILi256EEEEEELi256ENS_10bfloat16_tEfNS_4arch4Sm80ELb0ELb1ELb0ELb1ELb0ELb0ELb1ELb0EEENS1_21CollectiveEpilogueFwdINS6_IJS8_SA_S9_EEENS6_IJNS7_ILi1EEESI_SI_EEESC_SE_Li256ELb1ELb1ELb0ELb0EEENS1_19SingleTileSchedulerILb1ELb0ELb1ELi128EEEEEEEEEvNT_6ParamsE)
        .other          _ZN7cutlass13device_kernelIN5flash19enable_sm80_to_sm89INS1_16FlashAttnFwdSm80INS1_25CollectiveMainloopFwdSm80ILi8ELi1ELb0EN4cute5tupleIJNS5_1CILi128EEENS7_ILi64EEENS7_ILi256EEEEEELi256ENS_10bfloat16_tEfNS_4arch4Sm80ELb0ELb1ELb0ELb1ELb0ELb0ELb1ELb0EEENS1_21CollectiveEpilogueFwdINS6_IJS8_SA_S9_EEENS6_IJNS7_ILi1EEESI_SI_EEESC_SE_Li256ELb1ELb1ELb0ELb0EEENS1_19SingleTileSchedulerILb1ELb0ELb1ELi128EEEEEEEEEvNT_6ParamsE,@"STO_CUDA_ENTRY STV_DEFAULT"
_ZN7cutlass13device_kernelIN5flash19enable_sm80_to_sm89INS1_16FlashAttnFwdSm80INS1_25CollectiveMainloopFwdSm80ILi8ELi1ELb0EN4cute5tupleIJNS5_1CILi128EEENS7_ILi64EEENS7_ILi256EEEEEELi256ENS_10bfloat16_tEfNS_4arch4Sm80ELb0ELb1ELb0ELb1ELb0ELb0ELb1ELb0EEENS1_21CollectiveEpilogueFwdINS6_IJS8_SA_S9_EEENS6_IJNS7_ILi1EEESI_SI_EEESC_SE_Li256ELb1ELb1ELb0ELb0EEENS1_19SingleTileSchedulerILb1ELb0ELb1ELi128EEEEEEEEEvNT_6ParamsE:
[----:B------:R-:W-:Y:S01]  /*0000*/  LDC R1, c[0x0][0x28] ;  /* 0x00000a00ff017b82 */ /* 0x000fe20000000800 */
[----:B------:R-:W-:Y:S05]  /*0010*/  EXIT ;  /* 0x000000000000794d */ /* 0x000fea0003800000 */
.L_x_13:
        /* <DEDUP_REMOVED lines=14> */
.L_x_31:


//--------------------- .text._ZN7cutlass13device_kernelIN5flash19enable_sm80_to_sm89INS1_16FlashAttnFwdSm80INS1_25CollectiveMainloopFwdSm80ILi8ELi1ELb0EN4cute5tupleIJNS5_1CILi128EEENS7_ILi48EEENS7_ILi256EEEEEELi256ENS_10bfloat16_tEfNS_4arch4Sm80ELb0ELb1ELb0ELb1ELb0ELb1ELb1ELb0EEENS1_21CollectiveEpilogueFwdINS6_IJS8_SA_S9_EEENS6_IJNS7_ILi1EEESI_SI_EEESC_SE_Li256ELb1ELb1ELb0ELb0EEENS1_19SingleTileSchedulerILb1ELb0ELb1ELi128EEEEEEEEEvNT_6ParamsE --------------------------
	.section	.text._ZN7cutlass13device_kernelIN5flash19enable_sm80_to_sm89INS1_16FlashAttnFwdSm80INS1_25CollectiveMainloopFwdSm80ILi8ELi1ELb0EN4cute5tupleIJNS5_1CILi128EEENS7_ILi48EEENS7_ILi256EEEEEELi256ENS_10bfloat16_tEfNS_4arch4Sm80ELb0ELb1ELb0ELb1ELb0ELb1ELb1ELb0EEENS1_21CollectiveEpilogueFwdINS6_IJS8_SA_S9_EEENS6_IJNS7_ILi1EEESI_SI_EEESC_SE_Li256ELb1ELb1ELb0ELb0EEENS1_19SingleTileSchedulerILb1ELb0ELb1ELi128EEEEEEEEEvNT_6ParamsE,"ax",@progbits
	.align	128
.text._ZN7cutlass13device_kernelIN5flash19enable_sm80_to_sm89INS1_16FlashAttnFwdSm80INS1_25CollectiveMainloopFwdSm80ILi8ELi1ELb0EN4cute5tupleIJNS5_1CILi128EEENS7_ILi48EEENS7_ILi256EEEEEELi256ENS_10bfloat16_tEfNS_4arch4Sm80ELb0ELb1ELb0ELb1ELb0ELb1ELb1ELb0EEENS1_21CollectiveEpilogueFwdINS6_IJS8_SA_S9_EEENS6_IJNS7_ILi1EEESI_SI_EEESC_SE_Li256ELb1ELb1ELb0ELb0EEENS1_19SingleTileSchedulerILb1ELb0ELb1ELi128EEEEEEEEEvNT_6ParamsE:
        .type           _ZN7cutlass13device_kernelIN5flash19enable_sm80_to_sm89INS1_16FlashAttnFwdSm80INS1_25CollectiveMainloopFwdSm80ILi8ELi1ELb0EN4cute5tupleIJNS5_1CILi128EEENS7_ILi48EEENS7_ILi256EEEEEELi256ENS_10bfloat16_tEfNS_4arch4Sm80ELb0ELb1ELb0ELb1ELb0ELb1ELb1ELb0EEENS1_21CollectiveEpilogueFwdINS6_IJS8_SA_S9_EEENS6_IJNS7_ILi1EEESI_SI_EEESC_SE_Li256ELb1ELb1ELb0ELb0EEENS1_19SingleTileSchedulerILb1ELb0ELb1ELi128EEEEEEEEEvNT_6ParamsE,@function
        .size           _ZN7cutlass13device_kernelIN5flash19enable_sm80_to_sm89INS1_16FlashAttnFwdSm80INS1_25CollectiveMainloopFwdSm80ILi8ELi1ELb0EN4cute5tupleIJNS5_1CILi128EEENS7_ILi48EEENS7_ILi256EEEEEELi256ENS_10bfloat16_tEfNS_4arch4Sm80ELb0ELb1ELb0ELb1ELb0ELb1ELb1ELb0EEENS1_21CollectiveEpilogueFwdINS6_IJS8_SA_S9_EEENS6_IJNS7_ILi1EEESI_SI_EEESC_SE_Li256ELb1ELb1ELb0ELb0EEENS1_19SingleTileSchedulerILb1ELb0ELb1ELi128EEEEEEEEEvNT_6ParamsE,(.L_x_32 - _ZN7cutlass13device_kernelIN5flash19enable_sm80_to_sm89INS1_16FlashAttnFwdSm80INS1_25CollectiveMainloopFwdSm80ILi8ELi1ELb0EN4cute5tupleIJNS5_1CILi128EEENS7_ILi48EEENS7_ILi256EEEEEELi256ENS_10bfloat16_tEfNS_4arch4Sm80ELb0ELb1ELb0ELb1ELb0ELb1ELb1ELb0EEENS1_21CollectiveEpilogueFwdINS6_IJS8_SA_S9_EEENS6_IJNS7_ILi1EEESI_SI_EEESC_SE_Li256ELb1ELb1ELb0ELb0EEENS1_19SingleTileSchedulerILb1ELb0ELb1ELi128EEEEEEEEEvNT_6ParamsE)
        .other          _ZN7cutlass13device_kernelIN5flash19enable_sm80_to_sm89INS1_16FlashAttnFwdSm80INS1_25CollectiveMainloopFwdSm80ILi8ELi1ELb0EN4cute5tupleIJNS5_1CILi128EEENS7_ILi48EEENS7_ILi256EEEEEELi256ENS_10bfloat16_tEfNS_4arch4Sm80ELb0ELb1ELb0ELb1ELb0ELb1ELb1ELb0EEENS1_21CollectiveEpilogueFwdINS6_IJS8_SA_S9_EEENS6_IJNS7_ILi1EEESI_SI_EEESC_SE_Li256ELb1ELb1ELb0ELb0EEENS1_19SingleTileSchedulerILb1ELb0ELb1ELi128EEEEEEEEEvNT_6ParamsE,@"STO_CUDA_ENTRY STV_DEFAULT"
_ZN7cutlass13device_kernelIN5flash19enable_sm80_to_sm89INS1_16FlashAttnFwdSm80INS1_25CollectiveMainloopFwdSm80ILi8ELi1ELb0EN4cute5tupleIJNS5_1CILi128EEENS7_ILi48EEENS7_ILi256EEEEEELi256ENS_10bfloat16_tEfNS_4arch4Sm80ELb0ELb1ELb0ELb1ELb0ELb1ELb1ELb0EEENS1_21CollectiveEpilogueFwdINS6_IJS8_SA_S9_EEENS6_IJNS7_ILi1EEESI_SI_EEESC_SE_Li256ELb1ELb1ELb0ELb0EEENS1_19SingleTileSchedulerILb1ELb0ELb1ELi128EEEEEEEEEvNT_6ParamsE:
[----:B------:R-:W-:Y:S01]  /*0000*/  LDC R1, c[0x0][0x28] ;  /* 0x00000a00ff017b82 */ /* 0x000fe20000000800 */
[----:B------:R-:W-:Y:S05]  /*0010*/  EXIT ;  /* 0x000000000000794d */ /* 0x000fea0003800000 */
.L_x_14:
        /* <DEDUP_REMOVED lines=14> */
.L_x_32:


//--------------------- .text._ZN7cutlass13device_kernelIN5flash19enable_sm80_to_sm89INS1_16FlashAttnFwdSm80INS1_25CollectiveMainloopFwdSm80ILi8ELi1ELb0EN4cute5tupleIJNS5_1CILi128EEENS7_ILi96EEENS7_ILi256EEEEEELi256ENS_10bfloat16_tEfNS_4arch4Sm80ELb1ELb0ELb0ELb0ELb0ELb0ELb1ELb0EEENS1_21CollectiveEpilogueFwdINS6_IJS8_SA_S9_EEENS6_IJNS7_ILi1EEESI_SI_EEESC_SE_Li256ELb0ELb1ELb0ELb0EEENS1_30DynamicPersistentTileSchedulerILi256ELi256ELb0ELb1ELb0EEEEEEEEEvNT_6ParamsE --------------------------
	.section	.text._ZN7cutlass13device_kernelIN5flash19enable_sm80_to_sm89INS1_16FlashAttnFwdSm80INS1_25CollectiveMainloopFwdSm80ILi8ELi1ELb0EN4cute5tupleIJNS5_1CILi128EEENS7_ILi96EEENS7_ILi256EEEEEELi256ENS_10bfloat16_tEfNS_4arch4Sm80ELb1ELb0ELb0ELb0ELb0ELb0ELb1ELb0EEENS1_21CollectiveEpilogueFwdINS6_IJS8_SA_S9_EEENS6_IJNS7_ILi1EEESI_SI_EEESC_SE_Li256ELb0ELb1ELb0ELb0EEENS1_30DynamicPersistentTileSchedulerILi256ELi256ELb0ELb1ELb0EEEEEEEEEvNT_6ParamsE,"ax",@progbits
	.align	128
.text._ZN7cutlass13device_kernelIN5flash19enable_sm80_to_sm89INS1_16FlashAttnFwdSm80INS1_25CollectiveMainloopFwdSm80ILi8ELi1ELb0EN4cute5tupleIJNS5_1CILi128EEENS7_ILi96EEENS7_ILi256EEEEEELi256ENS_10bfloat16_tEfNS_4arch4Sm80ELb1ELb0ELb0ELb0ELb0ELb0ELb1ELb0EEENS1_21CollectiveEpilogueFwdINS6_IJS8_SA_S9_EEENS6_IJNS7_ILi1EEESI_SI_EEESC_SE_Li256ELb0ELb1ELb0ELb0EEENS1_30DynamicPersistentTileSchedulerILi256ELi256ELb0ELb1ELb0EEEEEEEEEvNT_6ParamsE:
        .type           _ZN7cutlass13device_kernelIN5flash19enable_sm80_to_sm89INS1_16FlashAttnFwdSm80INS1_25CollectiveMainloopFwdSm80ILi8ELi1ELb0EN4cute5tupleIJNS5_1CILi128EEENS7_ILi96EEENS7_ILi256EEEEEELi256ENS_10bfloat16_tEfNS_4arch4Sm80ELb1ELb0ELb0ELb0ELb0ELb0ELb1ELb0EEENS1_21CollectiveEpilogueFwdINS6_IJS8_SA_S9_EEENS6_IJNS7_ILi1EEESI_SI_EEESC_SE_Li256ELb0ELb1ELb0ELb0EEENS1_30DynamicPersistentTileSchedulerILi256ELi256ELb0ELb1ELb0EEEEEEEEEvNT_6ParamsE,@function
        .size           _ZN7cutlass13device_kernelIN5flash19enable_sm80_to_sm89INS1_16FlashAttnFwdSm80INS1_25CollectiveMainloopFwdSm80ILi8ELi1ELb0EN4cute5tupleIJNS5_1CILi128EEENS7_ILi96EEENS7_ILi256EEEEEELi256ENS_10bfloat16_tEfNS_4arch4Sm80ELb1ELb0ELb0ELb0ELb0ELb0ELb1ELb0EEENS1_21CollectiveEpilogueFwdINS6_IJS8_SA_S9_EEENS6_IJNS7_ILi1EEESI_SI_EEESC_SE_Li256ELb0ELb1ELb0ELb0EEENS1_30DynamicPersistentTileSchedulerILi256ELi256ELb0ELb1ELb0EEEEEEEEEvNT_6ParamsE,(.L_x_33 - _ZN7cutlass13device_kernelIN5flash19enable_sm80_to_sm89INS1_16FlashAttnFwdSm80INS1_25CollectiveMainloopFwdSm80ILi8ELi1ELb0EN4cute5tupleIJNS5_1CILi128EEENS7_ILi96EEENS7_ILi256EEEEEELi256ENS_10bfloat16_tEfNS_4arch4Sm80ELb1ELb0ELb0ELb0ELb0ELb0ELb1ELb0EEENS1_21CollectiveEpilogueFwdINS6_IJS8_SA_S9_EEENS6_IJNS7_ILi1EEESI_SI_EEESC_SE_Li256ELb0ELb1ELb0ELb0EEENS1_30DynamicPersistentTileSchedulerILi256ELi256ELb0ELb1ELb0EEEEEEEEEvNT_6ParamsE)
        .other          _ZN7cutlass13device_kernelIN5flash19enable_sm80_to_sm89INS1_16FlashAttnFwdSm80INS1_25CollectiveMainloopFwdSm80ILi8ELi1ELb0EN4cute5tupleIJNS5_1CILi128EEENS7_ILi96EEENS7_ILi256EEEEEELi256ENS_10bfloat16_tEfNS_4arch4Sm80ELb1ELb0ELb0ELb0ELb0ELb0ELb1ELb0EEENS1_21CollectiveEpilogueFwdINS6_IJS8_SA_S9_EEENS6_IJNS7_ILi1EEESI_SI_EEESC_SE_Li256ELb0ELb1ELb0ELb0EEENS1_30DynamicPersistentTileSchedulerILi256ELi256ELb0ELb1ELb0EEEEEEEEEvNT_6ParamsE,@"STO_CUDA_ENTRY STV_DEFAULT"
_ZN7cutlass13device_kernelIN5flash19enable_sm80_to_sm89INS1_16FlashAttnFwdSm80INS1_25CollectiveMainloopFwdSm80ILi8ELi1ELb0EN4cute5tupleIJNS5_1CILi128EEENS7_ILi96EEENS7_ILi256EEEEEELi256ENS_10bfloat16_tEfNS_4arch4Sm80ELb1ELb0ELb0ELb0ELb0ELb0ELb1ELb0EEENS1_21CollectiveEpilogueFwdINS6_IJS8_SA_S9_EEENS6_IJNS7_ILi1EEESI_SI_EEESC_SE_Li256ELb0ELb1ELb0ELb0EEENS1_30DynamicPersistentTileSchedulerILi256ELi256ELb0ELb1ELb0EEEEEEEEEvNT_6ParamsE:
[----:B------:R-:W-:Y:S01]  /*0000*/  LDC R1, c[0x0][0x28] ;  /* 0x00000a00ff017b82 */ /* 0x000fe20000000800 */
[----:B------:R-:W-:Y:S05]  /*0010*/  EXIT ;  /* 0x000000000000794d */ /* 0x000fea0003800000 */
.L_x_15:
        /* <DEDUP_REMOVED lines=14> */
.L_x_33:


//--------------------- .text._ZN7cutlass13device_kernelIN5flash19enable_sm80_to_sm89INS1_16FlashAttnFwdSm80INS1_25CollectiveMainloopFwdSm80ILi8ELi1ELb0EN4cute5tupleIJNS5_1CILi128EEENS7_ILi96EEENS7_ILi256EEEEEELi256ENS_10bfloat16_tEfNS_4arch4Sm80ELb1ELb0ELb0ELb1ELb0ELb0ELb1ELb0EEENS1_21CollectiveEpilogueFwdINS6_IJS8_SA_S9_EEENS6_IJNS7_ILi1EEESI_SI_EEESC_SE_Li256ELb1ELb1ELb0ELb0EEENS1_19SingleTileSchedulerILb1ELb0ELb1ELi128EEEEEEEEEvNT_6ParamsE --------------------------
	.section	.text._ZN7cutlass13device_kernelIN5flash19enable_sm80_to_sm89INS1_16FlashAttnFwdSm80INS1_25CollectiveMainloopFwdSm80ILi8ELi1ELb0EN4cute5tupleIJNS5_1CILi128EEENS7_ILi96EEENS7_ILi256EEEEEELi256ENS_10bfloat16_tEfNS_4arch4Sm80ELb1ELb0ELb0ELb1ELb0ELb0ELb1ELb0EEENS1_21CollectiveEpilogueFwdINS6_IJS8_SA_S9_EEENS6_IJNS7_ILi1EEESI_SI_EEESC_SE_Li256ELb1ELb1ELb0ELb0EEENS1_19SingleTileSchedulerILb1ELb0ELb1ELi128EEEEEEEEEvNT_6ParamsE,"ax",@progbits
	.align	128
.text._ZN7cutlass13device_kernelIN5flash19enable_sm80_to_sm89INS1_16FlashAttnFwdSm80INS1_25CollectiveMainloopFwdSm80ILi8ELi1ELb0EN4cute5tupleIJNS5_1CILi128EEENS7_ILi96EEENS7_ILi256EEEEEELi256ENS_10bfloat16_tEfNS_4arch4Sm80ELb1ELb0ELb0ELb1ELb0ELb0ELb1ELb0EEENS1_21CollectiveEpilogueFwdINS6_IJS8_SA_S9_EEENS6_IJNS7_ILi1EEESI_SI_EEESC_SE_Li256ELb1ELb1ELb0ELb0EEENS1_19SingleTileSchedulerILb1ELb0ELb1ELi128EEEEEEEEEvNT_6ParamsE:
        .type           _ZN7cutlass13device_kernelIN5flash19enable_sm80_to_sm89INS1_16FlashAttnFwdSm80INS1_25CollectiveMainloopFwdSm80ILi8ELi1ELb0EN4cute5tupleIJNS5_1CILi128EEENS7_ILi96EEENS7_ILi256EEEEEELi256ENS_10bfloat16_tEfNS_4arch4Sm80ELb1ELb0ELb0ELb1ELb0ELb0ELb1ELb0EEENS1_21CollectiveEpilogueFwdINS6_IJS8_SA_S9_EEENS6_IJNS7_ILi1EEESI_SI_EEESC_SE_Li256ELb1ELb1ELb0ELb0EEENS1_19SingleTileSchedulerILb1ELb0ELb1ELi128EEEEEEEEEvNT_6ParamsE,@function
        .size           _ZN7cutlass13device_kernelIN5flash19enable_sm80_to_sm89INS1_16FlashAttnFwdSm80INS1_25CollectiveMainloopFwdSm80ILi8ELi1ELb0EN4cute5tupleIJNS5_1CILi128EEENS7_ILi96EEENS7_ILi256EEEEEELi256ENS_10bfloat16_tEfNS_4arch4Sm80ELb1ELb0ELb0ELb1ELb0ELb0ELb1ELb0EEENS1_21CollectiveEpilogueFwdINS6_IJS8_SA_S9_EEENS6_IJNS7_ILi1EEESI_SI_EEESC_SE_Li256ELb1ELb1ELb0ELb0EEENS1_19SingleTileSchedulerILb1ELb0ELb1ELi128EEEEEEEEEvNT_6ParamsE,(.L_x_34 - _ZN7cutlass13device_kernelIN5flash19enable_sm80_to_sm89INS1_16FlashAttnFwdSm80INS1_25CollectiveMainloopFwdSm80ILi8ELi1ELb0EN4cute5tupleIJNS5_1CILi128EEENS7_ILi96EEENS7_ILi256EEEEEELi256ENS_10bfloat16_tEfNS_4arch4Sm80ELb1ELb0ELb0ELb1ELb0ELb0ELb1ELb0EEENS1_21CollectiveEpilogueFwdINS6_IJS8_SA_S9_EEENS6_IJNS7_ILi1EEESI_SI_EEESC_SE_Li256ELb1ELb1ELb0ELb0EEENS1_19SingleTileSchedulerILb1ELb0ELb1ELi128EEEEEEEEEvNT_6ParamsE)
        .other          _ZN7cutlass13device_kernelIN5flash19enable_sm80_to_sm89INS1_16FlashAttnFwdSm80INS1_25CollectiveMainloopFwdSm80ILi8ELi1ELb0EN4cute5tupleIJNS5_1CILi128EEENS7_ILi96EEENS7_ILi256EEEEEELi256ENS_10bfloat16_tEfNS_4arch4Sm80ELb1ELb0ELb0ELb1ELb0ELb0ELb1ELb0EEENS1_21CollectiveEpilogueFwdINS6_IJS8_SA_S9_EEENS6_IJNS7_ILi1EEESI_SI_EEESC_SE_Li256ELb1ELb1ELb0ELb0EEENS1_19SingleTileSchedulerILb1ELb0ELb1ELi128EEEEEEEEEvNT_6ParamsE,@"STO_CUDA_ENTRY STV_DEFAULT"
_ZN7cutlass13device_kernelIN5flash19enable_sm80_to_sm89INS1_16FlashAttnFwdSm80INS1_25CollectiveMainloopFwdSm80ILi8ELi1ELb0EN4cute5tupleIJNS5_1CILi128EEENS7_ILi96EEENS7_ILi256EEEEEELi256ENS_10bfloat16_tEfNS_4arch4Sm80ELb1ELb0ELb0ELb1ELb0ELb0ELb1ELb0EEENS1_21CollectiveEpilogueFwdINS6_IJS8_SA_S9_EEENS6_IJNS7_ILi1EEESI_SI_EEESC_SE_Li256ELb1ELb1ELb0ELb0EEENS1_19SingleTileSchedulerILb1ELb0ELb1ELi128EEEEEEEEEvNT_6ParamsE:
[----:B------:R-:W-:Y:S01]  /*0000*/  LDC R1, c[0x0][0x28] ;  /* 0x00000a00ff017b82 */ /* 0x000fe20000000800 */
[----:B------:R-:W-:Y:S05]  /*0010*/  EXIT ;  /* 0x000000000000794d */ /* 0x000fea0003800000 */
.L_x_16:
        /* <DEDUP_REMOVED lines=14> */
.L_x_34:


//--------------------- .text._ZN7cutlass13device_kernelIN5flash19enable_sm80_to_sm89INS1_16FlashAttnFwdSm80INS1_25CollectiveMainloopFwdSm80ILi8ELi1ELb0EN4cute5tupleIJNS5_1CILi128EEENS7_ILi48EEENS7_ILi256EEEEEELi256ENS_10bfloat16_tEfNS_4arch4Sm80ELb1ELb0ELb0ELb1ELb0ELb1ELb1ELb0EEENS1_21CollectiveEpilogueFwdINS6_IJS8_SA_S9_EEENS6_IJNS7_ILi1EEESI_SI_EEESC_SE_Li256ELb1ELb1ELb0ELb0EEENS1_19SingleTileSchedulerILb1ELb0ELb1ELi128EEEEEEEEEvNT_6ParamsE --------------------------
	.section	.text._ZN7cutlass13device_kernelIN5flash19enable_sm80_to_sm89INS1_16FlashAttnFwdSm80INS1_25CollectiveMainloopFwdSm80ILi8ELi1ELb0EN4cute5tupleIJNS5_1CILi128EEENS7_ILi48EEENS7_ILi256EEEEEELi256ENS_10bfloat16_tEfNS_4arch4Sm80ELb1ELb0ELb0ELb1ELb0ELb1ELb1ELb0EEENS1_21CollectiveEpilogueFwdINS6_IJS8_SA_S9_EEENS6_IJNS7_ILi1EEESI_SI_EEESC_SE_Li256ELb1ELb1ELb0ELb0EEENS1_19SingleTileSchedulerILb1ELb0ELb1ELi128EEEEEEEEEvNT_6ParamsE,"ax",@progbits
	.align	128
.text._ZN7cutlass13device_kernelIN5flash19enable_sm80_to_sm89INS1_16FlashAttnFwdSm80INS1_25CollectiveMainloopFwdSm80ILi8ELi1ELb0EN4cute5tupleIJNS5_1CILi128EEENS7_ILi48EEENS7_ILi256EEEEEELi256ENS_10bfloat16_tEfNS_4arch4Sm80ELb1ELb0ELb0ELb1ELb0ELb1ELb1ELb0EEENS1_21CollectiveEpilogueFwdINS6_IJS8_SA_S9_EEENS6_IJNS7_ILi1EEESI_SI_EEESC_SE_Li256ELb1ELb1ELb0ELb0EEENS1_19SingleTileSchedulerILb1ELb0ELb1ELi128EEEEEEEEEvNT_6ParamsE:
        .type           _ZN7cutlass13device_kernelIN5flash19enable_sm80_to_sm89INS1_16FlashAttnFwdSm80INS1_25CollectiveMainloopFwdSm80ILi8ELi1ELb0EN4cute5tupleIJNS5_1CILi128EEENS7_ILi48EEENS7_ILi256EEEEEELi256ENS_10bfloat16_tEfNS_4arch4Sm80ELb1ELb0ELb0ELb1ELb0ELb1ELb1ELb0EEENS1_21CollectiveEpilogueFwdINS6_IJS8_SA_S9_EEENS6_IJNS7_ILi1EEESI_SI_EEESC_SE_Li256ELb1ELb1ELb0ELb0EEENS1_19SingleTileSchedulerILb1ELb0ELb1ELi128EEEEEEEEEvNT_6ParamsE,@function
        .size           _ZN7cutlass13device_kernelIN5flash19enable_sm80_to_sm89INS1_16FlashAttnFwdSm80INS1_25CollectiveMainloopFwdSm80ILi8ELi1ELb0EN4cute5tupleIJNS5_1CILi128EEENS7_ILi48EEENS7_ILi256EEEEEELi256ENS_10bfloat16_tEfNS_4arch4Sm80ELb1ELb0ELb0ELb1ELb0ELb1ELb1ELb0EEENS1_21CollectiveEpilogueFwdINS6_IJS8_SA_S9_EEENS6_IJNS7_ILi1EEESI_SI_EEESC_SE_Li256ELb1ELb1ELb0ELb0EEENS1_19SingleTileSchedulerILb1ELb0ELb1ELi128EEEEEEEEEvNT_6ParamsE,(.L_x_35 - _ZN7cutlass13device_kernelIN5flash19enable_sm80_to_sm89INS1_16FlashAttnFwdSm80INS1_25CollectiveMainloopFwdSm80ILi8ELi1ELb0EN4cute5tupleIJNS5_1CILi128EEENS7_ILi48EEENS7_ILi256EEEEEELi256ENS_10bfloat16_tEfNS_4arch4Sm80ELb1ELb0ELb0ELb1ELb0ELb1ELb1ELb0EEENS1_21CollectiveEpilogueFwdINS6_IJS8_SA_S9_EEENS6_IJNS7_ILi1EEESI_SI_EEESC_SE_Li256ELb1ELb1ELb0ELb0EEENS1_19SingleTileSchedulerILb1ELb0ELb1ELi128EEEEEEEEEvNT_6ParamsE)
        .other          _ZN7cutlass13device_kernelIN5flash19enable_sm80_to_sm89INS1_16FlashAttnFwdSm80INS1_25CollectiveMainloopFwdSm80ILi8ELi1ELb0EN4cute5tupleIJNS5_1CILi128EEENS7_ILi48EEENS7_ILi256EEEEEELi256ENS_10bfloat16_tEfNS_4arch4Sm80ELb1ELb0ELb0ELb1ELb0ELb1ELb1ELb0EEENS1_21CollectiveEpilogueFwdINS6_IJS8_SA_S9_EEENS6_IJNS7_ILi1EEESI_SI_EEESC_SE_Li256ELb1ELb1ELb0ELb0EEENS1_19SingleTileSchedulerILb1ELb0ELb1ELi128EEEEEEEEEvNT_6ParamsE,@"STO_CUDA_ENTRY STV_DEFAULT"
_ZN7cutlass13device_kernelIN5flash19enable_sm80_to_sm89INS1_16FlashAttnFwdSm80INS1_25CollectiveMainloopFwdSm80ILi8ELi1ELb0EN4cute5tupleIJNS5_1CILi128EEENS7_ILi48EEENS7_ILi256EEEEEELi256ENS_10bfloat16_tEfNS_4arch4Sm80ELb1ELb0ELb0ELb1ELb0ELb1ELb1ELb0EEENS1_21CollectiveEpilogueFwdINS6_IJS8_SA_S9_EEENS6_IJNS7_ILi1EEESI_SI_EEESC_SE_Li256ELb1ELb1ELb0ELb0EEENS1_19SingleTileSchedulerILb1ELb0ELb1ELi128EEEEEEEEEvNT_6ParamsE:
[----:B------:R-:W-:Y:S01]  /*0000*/  LDC R1, c[0x0][0x28] ;  /* 0x00000a00ff017b82 */ /* 0x000fe20000000800 */
[----:B------:R-:W-:Y:S05]  /*0010*/  EXIT ;  /* 0x000000000000794d */ /* 0x000fea0003800000 */
.L_x_17:
        /* <DEDUP_REMOVED lines=14> */
.L_x_35:


//--------------------- .nv.shared.reserved.0     --------------------------
	.section	.nv.shared.reserved.0,"aw",@nobits
	.weak		__nv_reservedSMEM_offset_0_alias
	.size		__nv_reservedSMEM_offset_0_alias, 0, 0
	.other		__nv_reservedSMEM_offset_0_alias,@"STO_CUDA_RESERVED_SHARED STV_DEFAULT"
__nv_reservedSMEM_offset_0_alias:
	.zero		0


//--------------------- .nv.global                --------------------------
	.section	.nv.global,"aw",@nobits
.nv.global:
	.type		_ZN66_INTERNAL_3aa6a342_30_flash_fwd_hdim256_bf16_sm80_cu_61719c98_39444cute1_E,@object
	.size		_ZN66_INTERNAL_3aa6a342_30_flash_fwd_hdim256_bf16_sm80_cu_61719c98_39444cute1_E,(_ZN66_INTERNAL_3aa6a342_30_flash_fwd_hdim256_bf16_sm80_cu_61719c98_39444cuda3std3__45__cpo6cbeginE - _ZN66_INTERNAL_3aa6a342_30_flash_fwd_hdim256_bf16_sm80_cu_61719c98_39444cute1_E)
_ZN66_INTERNAL_3aa6a342_30_flash_fwd_hdim256_bf16_sm80_cu_61719c98_39444cute1_E:
	.zero		1
	.type		_ZN66_INTERNAL_3aa6a342_30_flash_fwd_hdim256_bf16_sm80_cu_61719c98_39444cuda3std3__45__cpo6cbeginE,@object
	.size		_ZN66_INTERNAL_3aa6a342_30_flash_fwd_hdim256_bf16_sm80_cu_61719c98_39444cuda3std3__45__cpo6cbeginE,(_ZN66_INTERNAL_3aa6a342_30_flash_fwd_hdim256_bf16_sm80_cu_61719c98_39444cuda3std3__48in_placeE - _ZN66_INTERNAL_3aa6a342_30_flash_fwd_hdim256_bf16_sm80_cu_61719c98_39444cuda3std3__45__cpo6cbeginE)
_ZN66_INTERNAL_3aa6a342_30_flash_fwd_hdim256_bf16_sm80_cu_61719c98_39444cuda3std3__45__cpo6cbeginE:
	.zero		1
	.type		_ZN66_INTERNAL_3aa6a342_30_flash_fwd_hdim256_bf16_sm80_cu_61719c98_39444cuda3std3__48in_placeE,@object
	.size		_ZN66_INTERNAL_3aa6a342_30_flash_fwd_hdim256_bf16_sm80_cu_61719c98_39444cuda3std3__48in_placeE,(_ZN66_INTERNAL_3aa6a342_30_flash_fwd_hdim256_bf16_sm80_cu_61719c98_39444cuda3std6ranges3__45__cpo9iter_moveE - _ZN66_INTERNAL_3aa6a342_30_flash_fwd_hdim256_bf16_sm80_cu_61719c98_39444cuda3std3__48in_placeE)
_ZN66_INTERNAL_3aa6a342_30_flash_fwd_hdim256_bf16_sm80_cu_61719c98_39444cuda3std3__48in_placeE:
	.zero		1
	.type		_ZN66_INTERNAL_3aa6a342_30_flash_fwd_hdim256_bf16_sm80_cu_61719c98_39444cuda3std6ranges3__45__cpo9iter_moveE,@object
	.size		_ZN66_INTERNAL_3aa6a342_30_flash_fwd_hdim256_bf16_sm80_cu_61719c98_39444cuda3std6ranges3__45__cpo9iter_moveE,(_ZN66_INTERNAL_3aa6a342_30_flash_fwd_hdim256_bf16_sm80_cu_61719c98_39444cuda3std3__45__cpo5beginE - _ZN66_INTERNAL_3aa6a342_30_flash_fwd_hdim256_bf16_sm80_cu_61719c98_39444cuda3std6ranges3__45__cpo9iter_moveE)
_ZN66_INTERNAL_3aa6a342_30_flash_fwd_hdim256_bf16_sm80_cu_61719c98_39444cuda3std6ranges3__45__cpo9iter_moveE:
	.zero		1
	.type		_ZN66_INTERNAL_3aa6a342_30_flash_fwd_hdim256_bf16_sm80_cu_61719c98_39444cuda3std3__45__cpo5beginE,@object
	.size		_ZN66_INTERNAL_3aa6a342_30_flash_fwd_hdim256_bf16_sm80_cu_61719c98_39444cuda3std3__45__cpo5beginE,(_ZN66_INTERNAL_3aa6a342_30_flash_fwd_hdim256_bf16_sm80_cu_61719c98_39444cuda3std3__468_GLOBAL__N__3aa6a342_30_flash_fwd_hdim256_bf16_sm80_cu_61719c98_39446ignoreE - _ZN66_INTERNAL_3aa6a342_30_flash_fwd_hdim256_bf16_sm80_cu_61719c98_39444cuda3std3__45__cpo5beginE)
_ZN66_INTERNAL_3aa6a342_30_flash_fwd_hdim256_bf16_sm80_cu_61719c98_39444cuda3std3__45__cpo5beginE:
	.zero		1
	.type		_ZN66_INTERNAL_3aa6a342_30_flash_fwd_hdim256_bf16_sm80_cu_61719c98_39444cuda3std3__468_GLOBAL__N__3aa6a342_30_flash_fwd_hdim256_bf16_sm80_cu_61719c98_39446ignoreE,@object
	.size		_ZN66_INTERNAL_3aa6a342_30_flash_fwd_hdim256_bf16_sm80_cu_61719c98_39444cuda3std3__468_GLOBAL__N__3aa6a342_30_flash_fwd_hdim256_bf16_sm80_cu_61719c98_39446ignoreE,(_ZN66_INTERNAL_3aa6a342_30_flash_fwd_hdim256_bf16_sm80_cu_61719c98_39444cute7productE - _ZN66_INTERNAL_3aa6a342_30_flash_fwd_hdim256_bf16_sm80_cu_61719c98_39444cuda3std3__468_GLOBAL__N__3aa6a342_30_flash_fwd_hdim256_bf16_sm80_cu_61719c98_39446ignoreE)
_ZN66_INTERNAL_3aa6a342_30_flash_fwd_hdim256_bf16_sm80_cu_61719c98_39444cuda3std3__468_GLOBAL__N__3aa6a342_30_flash_fwd_hdim256_bf16_sm80_cu_61719c98_39446ignoreE:
	.zero		1
	.type		_ZN66_INTERNAL_3aa6a342_30_flash_fwd_hdim256_bf16_sm80_cu_61719c98_39444cute7productE,@object
	.size		_ZN66_INTERNAL_3aa6a342_30_flash_fwd_hdim256_bf16_sm80_cu_61719c98_39444cute7productE,(_ZN66_INTERNAL_3aa6a342_30_flash_fwd_hdim256_bf16_sm80_cu_61719c98_39444cuda3std3__45__cpo3endE - _ZN66_INTERNAL_3aa6a342_30_flash_fwd_hdim256_bf16_sm80_cu_61719c98_39444cute7productE)
_ZN66_INTERNAL_3aa6a342_30_flash_fwd_hdim256_bf16_sm80_cu_61719c98_39444cute7productE:
	.zero		1
	.type		_ZN66_INTERNAL_3aa6a342_30_flash_fwd_hdim256_bf16_sm80_cu_61719c98_39444cuda3std3__45__cpo3endE,@object
	.size		_ZN66_INTERNAL_3aa6a342_30_flash_fwd_hdim256_bf16_sm80_cu_61719c98_39444cuda3std3__45__cpo3endE,(_ZN66_INTERNAL_3aa6a342_30_flash_fwd_hdim256_bf16_sm80_cu_61719c98_39444cuda3std3__419piecewise_constructE - _ZN66_INTERNAL_3aa6a342_30_flash_fwd_hdim256_bf16_sm80_cu_61719c98_39444cuda3std3__45__cpo3endE)
_ZN66_INTERNAL_3aa6a342_30_flash_fwd_hdim256_bf16_sm80_cu_61719c98_39444cuda3std3__45__cpo3endE:
	.zero		1
	.type		_ZN66_INTERNAL_3aa6a342_30_flash_fwd_hdim256_bf16_sm80_cu_61719c98_39444cuda3std3__419piecewise_constructE,@object
	.size		_ZN66_INTERNAL_3aa6a342_30_flash_fwd_hdim256_bf16_sm80_cu_61719c98_39444cuda3std3__419piecewise_constructE,(_ZN66_INTERNAL_3aa6a342_30_flash_fwd_hdim256_bf16_sm80_cu_61719c98_39444cuda3std3__45__cpo4cendE - _ZN66_INTERNAL_3aa6a342_30_flash_fwd_hdim256_bf16_sm80_cu_61719c98_39444cuda3std3__419piecewise_constructE)
_ZN66_INTERNAL_3aa6a342_30_flash_fwd_hdim256_bf16_sm80_cu_61719c98_39444cuda3std3__419piecewise_constructE:
	.zero		1
	.type		_ZN66_INTERNAL_3aa6a342_30_flash_fwd_hdim256_bf16_sm80_cu_61719c98_39444cuda3std3__45__cpo4cendE,@object
	.size		_ZN66_INTERNAL_3aa6a342_30_flash_fwd_hdim256_bf16_sm80_cu_61719c98_39444cuda3std3__45__cpo4cendE,(_ZN66_INTERNAL_3aa6a342_30_flash_fwd_hdim256_bf16_sm80_cu_61719c98_39444cuda3std6ranges3__45__cpo4swapE - _ZN66_INTERNAL_3aa6a342_30_flash_fwd_hdim256_bf16_sm80_cu_61719c98_39444cuda3std3__45__cpo4cendE)
_ZN66_INTERNAL_3aa6a342_30_flash_fwd_hdim256_bf16_sm80_cu_61719c98_39444cuda3std3__45__cpo4cendE:
	.zero		1
	.type		_ZN66_INTERNAL_3aa6a342_30_flash_fwd_hdim256_bf16_sm80_cu_61719c98_39444cuda3std6ranges3__45__cpo4swapE,@object
	.size		_ZN66_INTERNAL_3aa6a342_30_flash_fwd_hdim256_bf16_sm80_cu_61719c98_39444cuda3std6ranges3__45__cpo4swapE,(.L_7 - _ZN66_INTERNAL_3aa6a342_30_flash_fwd_hdim256_bf16_sm80_cu_61719c98_39444cuda3std6ranges3__45__cpo4swapE)
_ZN66_INTERNAL_3aa6a342_30_flash_fwd_hdim256_bf16_sm80_cu_61719c98_39444cuda3std6ranges3__45__cpo4swapE:
	.zero		1
.L_7:


//--------------------- .nv.constant0._ZN7cutlass13device_kernelIN5flash19enable_sm80_to_sm89INS1_16FlashAttnFwdSm80INS1_25CollectiveMainloopFwdSm80ILi8ELi1ELb1EN4cute5tupleIJNS5_1CILi128EEENS7_ILi64EEENS7_ILi256EEEEEELi256ENS_10bfloat16_tEfNS_4arch4Sm80ELb0ELb0ELb0ELb0ELb0ELb0ELb1ELb0EEENS1_21CollectiveEpilogueFwdINS6_IJS8_SA_S9_EEENS6_IJNS7_ILi1EEESI_SI_EEESC_SE_Li256ELb0ELb1ELb0ELb0EEENS1_19SingleTileSchedulerILb0ELb0ELb1ELi128EEEEEEEEEvNT_6ParamsE --------------------------
	.section	.nv.constant0._ZN7cutlass13device_kernelIN5flash19enable_sm80_to_sm89INS1_16FlashAttnFwdSm80INS1_25CollectiveMainloopFwdSm80ILi8ELi1ELb1EN4cute5tupleIJNS5_1CILi128EEENS7_ILi64EEENS7_ILi256EEEEEELi256ENS_10bfloat16_tEfNS_4arch4Sm80ELb0ELb0ELb0ELb0ELb0ELb0ELb1ELb0EEENS1_21CollectiveEpilogueFwdINS6_IJS8_SA_S9_EEENS6_IJNS7_ILi1EEESI_SI_EEESC_SE_Li256ELb0ELb1ELb0ELb0EEENS1_19SingleTileSchedulerILb0ELb0ELb1ELi128EEEEEEEEEvNT_6ParamsE,"a",@progbits
	.sectionflags	@""
	.align	4
.nv.constant0._ZN7cutlass13device_kernelIN5flash19enable_sm80_to_sm89INS1_16FlashAttnFwdSm80INS1_25CollectiveMainloopFwdSm80ILi8ELi1ELb1EN4cute5tupleIJNS5_1CILi128EEENS7_ILi64EEENS7_ILi256EEEEEELi256ENS_10bfloat16_tEfNS_4arch4Sm80ELb0ELb0ELb0ELb0ELb0ELb0ELb1ELb0EEENS1_21CollectiveEpilogueFwdINS6_IJS8_SA_S9_EEENS6_IJNS7_ILi1EEESI_SI_EEESC_SE_Li256ELb0ELb1ELb0ELb0EEENS1_19SingleTileSchedulerILb0ELb0ELb1ELi128EEEEEEEEEvNT_6ParamsE:
	.zero		1576


//--------------------- .nv.constant0._ZN7cutlass13device_kernelIN5flash19enable_sm80_to_sm89INS1_16FlashAttnFwdSm80INS1_25CollectiveMainloopFwdSm80ILi8ELi1ELb1EN4cute5tupleIJNS5_1CILi128EEENS7_ILi64EEENS7_ILi256EEEEEELi256ENS_10bfloat16_tEfNS_4arch4Sm80ELb0ELb0ELb0ELb1ELb0ELb0ELb1ELb0EEENS1_21CollectiveEpilogueFwdINS6_IJS8_SA_S9_EEENS6_IJNS7_ILi1EEESI_SI_EEESC_SE_Li256ELb1ELb1ELb0ELb0EEENS1_19SingleTileSchedulerILb1ELb0ELb1ELi128EEEEEEEEEvNT_6ParamsE --------------------------
	.section	.nv.constant0._ZN7cutlass13device_kernelIN5flash19enable_sm80_to_sm89INS1_16FlashAttnFwdSm80INS1_25CollectiveMainloopFwdSm80ILi8ELi1ELb1EN4cute5tupleIJNS5_1CILi128EEENS7_ILi64EEENS7_ILi256EEEEEELi256ENS_10bfloat16_tEfNS_4arch4Sm80ELb0ELb0ELb0ELb1ELb0ELb0ELb1ELb0EEENS1_21CollectiveEpilogueFwdINS6_IJS8_SA_S9_EEENS6_IJNS7_ILi1EEESI_SI_EEESC_SE_Li256ELb1ELb1ELb0ELb0EEENS1_19SingleTileSchedulerILb1ELb0ELb1ELi128EEEEEEEEEvNT_6ParamsE,"a",@progbits
	.sectionflags	@""
	.align	4
.nv.constant0._ZN7cutlass13device_kernelIN5flash19enable_sm80_to_sm89INS1_16FlashAttnFwdSm80INS1_25CollectiveMainloopFwdSm80ILi8ELi1ELb1EN4cute5tupleIJNS5_1CILi128EEENS7_ILi64EEENS7_ILi256EEEEEELi256ENS_10bfloat16_tEfNS_4arch4Sm80ELb0ELb0ELb0ELb1ELb0ELb0ELb1ELb0EEENS1_21CollectiveEpilogueFwdINS6_IJS8_SA_S9_EEENS6_IJNS7_ILi1EEESI_SI_EEESC_SE_Li256ELb1ELb1ELb0ELb0EEENS1_19SingleTileSchedulerILb1ELb0ELb1ELi128EEEEEEEEEvNT_6ParamsE:
	.zero		1576


//--------------------- .nv.constant0._ZN7cutlass13device_kernelIN5flash19enable_sm80_to_sm89INS1_16FlashAttnFwdSm80INS1_25CollectiveMainloopFwdSm80ILi8ELi1ELb0EN4cute5tupleIJNS5_1CILi128EEENS7_ILi32EEENS7_ILi256EEEEEELi256ENS_10bfloat16_tEfNS_4arch4Sm80ELb0ELb0ELb0ELb1ELb0ELb1ELb1ELb0EEENS1_21CollectiveEpilogueFwdINS6_IJS8_SA_S9_EEENS6_IJNS7_ILi1EEESI_SI_EEESC_SE_Li256ELb1ELb1ELb0ELb0EEENS1_19SingleTileSchedulerILb1ELb0ELb1ELi128EEEEEEEEEvNT_6ParamsE --------------------------
	.section	.nv.constant0._ZN7cutlass13device_kernelIN5flash19enable_sm80_to_sm89INS1_16FlashAttnFwdSm80INS1_25CollectiveMainloopFwdSm80ILi8ELi1ELb0EN4cute5tupleIJNS5_1CILi128EEENS7_ILi32EEENS7_ILi256EEEEEELi256ENS_10bfloat16_tEfNS_4arch4Sm80ELb0ELb0ELb0ELb1ELb0ELb1ELb1ELb0EEENS1_21CollectiveEpilogueFwdINS6_IJS8_SA_S9_EEENS6_IJNS7_ILi1EEESI_SI_EEESC_SE_Li256ELb1ELb1ELb0ELb0EEENS1_19SingleTileSchedulerILb1ELb0ELb1ELi128EEEEEEEEEvNT_6ParamsE,"a",@progbits
	.sectionflags	@""
	.align	4
.nv.constant0._ZN7cutlass13device_kernelIN5flash19enable_sm80_to_sm89INS1_16FlashAttnFwdSm80INS1_25CollectiveMainloopFwdSm80ILi8ELi1ELb0EN4cute5tupleIJNS5_1CILi128EEENS7_ILi32EEENS7_ILi256EEEEEELi256ENS_10bfloat16_tEfNS_4arch4Sm80ELb0ELb0ELb0ELb1ELb0ELb1ELb1ELb0EEENS1_21CollectiveEpilogueFwdINS6_IJS8_SA_S9_EEENS6_IJNS7_ILi1EEESI_SI_EEESC_SE_Li256ELb1ELb1ELb0ELb0EEENS1_19SingleTileSchedulerILb1ELb0ELb1ELi128EEEEEEEEEvNT_6ParamsE:
	.zero		1576


//--------------------- .nv.constant0._ZN7cutlass13device_kernelIN5flash19enable_sm80_to_sm89INS1_16FlashAttnFwdSm80INS1_25CollectiveMainloopFwdSm80ILi8ELi1ELb1EN4cute5tupleIJNS5_1CILi128EEENS7_ILi48EEENS7_ILi256EEEEEELi256ENS_10bfloat16_tEfNS_4arch4Sm80ELb0ELb1ELb0ELb0ELb0ELb0ELb1ELb0EEENS1_21CollectiveEpilogueFwdINS6_IJS8_SA_S9_EEENS6_IJNS7_ILi1EEESI_SI_EEESC_SE_Li256ELb0ELb1ELb0ELb0EEENS1_19SingleTileSchedulerILb0ELb0ELb1ELi128EEEEEEEEEvNT_6ParamsE --------------------------
	.section	.nv.constant0._ZN7cutlass13device_kernelIN5flash19enable_sm80_to_sm89INS1_16FlashAttnFwdSm80INS1_25CollectiveMainloopFwdSm80ILi8ELi1ELb1EN4cute5tupleIJNS5_1CILi128EEENS7_ILi48EEENS7_ILi256EEEEEELi256ENS_10bfloat16_tEfNS_4arch4Sm80ELb0ELb1ELb0ELb0ELb0ELb0ELb1ELb0EEENS1_21CollectiveEpilogueFwdINS6_IJS8_SA_S9_EEENS6_IJNS7_ILi1EEESI_SI_EEESC_SE_Li256ELb0ELb1ELb0ELb0EEENS1_19SingleTileSchedulerILb0ELb0ELb1ELi128EEEEEEEEEvNT_6ParamsE,"a",@progbits
	.sectionflags	@""
	.align	4
.nv.constant0._ZN7cutlass13device_kernelIN5flash19enable_sm80_to_sm89INS1_16FlashAttnFwdSm80INS1_25CollectiveMainloopFwdSm80ILi8ELi1ELb1EN4cute5tupleIJNS5_1CILi128EEENS7_ILi48EEENS7_ILi256EEEEEELi256ENS_10bfloat16_tEfNS_4arch4Sm80ELb0ELb1ELb0ELb0ELb0ELb0ELb1ELb0EEENS1_21CollectiveEpilogueFwdINS6_IJS8_SA_S9_EEENS6_IJNS7_ILi1EEESI_SI_EEESC_SE_Li256ELb0ELb1ELb0ELb0EEENS1_19SingleTileSchedulerILb0ELb0ELb1ELi128EEEEEEEEEvNT_6ParamsE:
	.zero		1576


//--------------------- .nv.constant0._ZN7cutlass13device_kernelIN5flash19enable_sm80_to_sm89INS1_16FlashAttnFwdSm80INS1_25CollectiveMainloopFwdSm80ILi8ELi1ELb1EN4cute5tupleIJNS5_1CILi128EEENS7_ILi48EEENS7_ILi256EEEEEELi256ENS_10bfloat16_tEfNS_4arch4Sm80ELb0ELb1ELb0ELb1ELb0ELb0ELb1ELb0EEENS1_21CollectiveEpilogueFwdINS6_IJS8_SA_S9_EEENS6_IJNS7_ILi1EEESI_SI_EEESC_SE_Li256ELb1ELb1ELb0ELb0EEENS1_19SingleTileSchedulerILb1ELb0ELb1ELi128EEEEEEEEEvNT_6ParamsE --------------------------
	.section	.nv.constant0._ZN7cutlass13device_kernelIN5flash19enable_sm80_to_sm89INS1_16FlashAttnFwdSm80INS1_25CollectiveMainloopFwdSm80ILi8ELi1ELb1EN4cute5tupleIJNS5_1CILi128EEENS7_ILi48EEENS7_ILi256EEEEEELi256ENS_10bfloat16_tEfNS_4arch4Sm80ELb0ELb1ELb0ELb1ELb0ELb0ELb1ELb0EEENS1_21CollectiveEpilogueFwdINS6_IJS8_SA_S9_EEENS6_IJNS7_ILi1EEESI_SI_EEESC_SE_Li256ELb1ELb1ELb0ELb0EEENS1_19SingleTileSchedulerILb1ELb0ELb1ELi128EEEEEEEEEvNT_6ParamsE,"a",@progbits
	.sectionflags	@""
	.align	4
.nv.constant0._ZN7cutlass13device_kernelIN5flash19enable_sm80_to_sm89INS1_16FlashAttnFwdSm80INS1_25CollectiveMainloopFwdSm80ILi8ELi1ELb1EN4cute5tupleIJNS5_1CILi128EEENS7_ILi48EEENS7_ILi256EEEEEELi256ENS_10bfloat16_tEfNS_4arch4Sm80ELb0ELb1ELb0ELb1ELb0ELb0ELb1ELb0EEENS1_21CollectiveEpilogueFwdINS6_IJS8_SA_S9_EEENS6_IJNS7_ILi1EEESI_SI_EEESC_SE_Li256ELb1ELb1ELb0ELb0EEENS1_19SingleTileSchedulerILb1ELb0ELb1ELi128EEEEEEEEEvNT_6ParamsE:
	.zero		1576


//--------------------- .nv.constant0._ZN7cutlass13device_kernelIN5flash19enable_sm80_to_sm89INS1_16FlashAttnFwdSm80INS1_25CollectiveMainloopFwdSm80ILi8ELi1ELb0EN4cute5tupleIJNS5_1CILi128EEENS7_ILi32EEENS7_ILi256EEEEEELi256ENS_10bfloat16_tEfNS_4arch4Sm80ELb0ELb1ELb0ELb1ELb0ELb1ELb1ELb0EEENS1_21CollectiveEpilogueFwdINS6_IJS8_SA_S9_EEENS6_IJNS7_ILi1EEESI_SI_EEESC_SE_Li256ELb1ELb1ELb0ELb0EEENS1_19SingleTileSchedulerILb1ELb0ELb1ELi128EEEEEEEEEvNT_6ParamsE --------------------------
	.section	.nv.constant0._ZN7cutlass13device_kernelIN5flash19enable_sm80_to_sm89INS1_16FlashAttnFwdSm80INS1_25CollectiveMainloopFwdSm80ILi8ELi1ELb0EN4cute5tupleIJNS5_1CILi128EEENS7_ILi32EEENS7_ILi256EEEEEELi256ENS_10bfloat16_tEfNS_4arch4Sm80ELb0ELb1ELb0ELb1ELb0ELb1ELb1ELb0EEENS1_21CollectiveEpilogueFwdINS6_IJS8_SA_S9_EEENS6_IJNS7_ILi1EEESI_SI_EEESC_SE_Li256ELb1ELb1ELb0ELb0EEENS1_19SingleTileSchedulerILb1ELb0ELb1ELi128EEEEEEEEEvNT_6ParamsE,"a",@progbits
	.sectionflags	@""
	.align	4
.nv.constant0._ZN7cutlass13device_kernelIN5flash19enable_sm80_to_sm89INS1_16FlashAttnFwdSm80INS1_25CollectiveMainloopFwdSm80ILi8ELi1ELb0EN4cute5tupleIJNS5_1CILi128EEENS7_ILi32EEENS7_ILi256EEEEEELi256ENS_10bfloat16_tEfNS_4arch4Sm80ELb0ELb1ELb0ELb1ELb0ELb1ELb1ELb0EEENS1_21CollectiveEpilogueFwdINS6_IJS8_SA_S9_EEENS6_IJNS7_ILi1EEESI_SI_EEESC_SE_Li256ELb1ELb1ELb0ELb0EEENS1_19SingleTileSchedulerILb1ELb0ELb1ELi128EEEEEEEEEvNT_6ParamsE:
	.zero		1576


//--------------------- .nv.constant0._ZN7cutlass13device_kernelIN5flash19enable_sm80_to_sm89INS1_16FlashAttnFwdSm80INS1_25CollectiveMainloopFwdSm80ILi8ELi1ELb1EN4cute5tupleIJNS5_1CILi128EEENS7_ILi64EEENS7_ILi256EEEEEELi256ENS_10bfloat16_tEfNS_4arch4Sm80ELb1ELb0ELb0ELb0ELb0ELb0ELb1ELb0EEENS1_21CollectiveEpilogueFwdINS6_IJS8_SA_S9_EEENS6_IJNS7_ILi1EEESI_SI_EEESC_SE_Li256ELb0ELb1ELb0ELb0EEENS1_30DynamicPersistentTileSchedulerILi256ELi256ELb0ELb1ELb0EEEEEEEEEvNT_6ParamsE --------------------------
	.section	.nv.constant0._ZN7cutlass13device_kernelIN5flash19enable_sm80_to_sm89INS1_16FlashAttnFwdSm80INS1_25CollectiveMainloopFwdSm80ILi8ELi1ELb1EN4cute5tupleIJNS5_1CILi128EEENS7_ILi64EEENS7_ILi256EEEEEELi256ENS_10bfloat16_tEfNS_4arch4Sm80ELb1ELb0ELb0ELb0ELb0ELb0ELb1ELb0EEENS1_21CollectiveEpilogueFwdINS6_IJS8_SA_S9_EEENS6_IJNS7_ILi1EEESI_SI_EEESC_SE_Li256ELb0ELb1ELb0ELb0EEENS1_30DynamicPersistentTileSchedulerILi256ELi256ELb0ELb1ELb0EEEEEEEEEvNT_6ParamsE,"a",@progbits
	.sectionflags	@""
	.align	4
.nv.constant0._ZN7cutlass13device_kernelIN5flash19enable_sm80_to_sm89INS1_16FlashAttnFwdSm80INS1_25CollectiveMainloopFwdSm80ILi8ELi1ELb1EN4cute5tupleIJNS5_1CILi128EEENS7_ILi64EEENS7_ILi256EEEEEELi256ENS_10bfloat16_tEfNS_4arch4Sm80ELb1ELb0ELb0ELb0ELb0ELb0ELb1ELb0EEENS1_21CollectiveEpilogueFwdINS6_IJS8_SA_S9_EEENS6_IJNS7_ILi1EEESI_SI_EEESC_SE_Li256ELb0ELb1ELb0ELb0EEENS1_30DynamicPersistentTileSchedulerILi256ELi256ELb0ELb1ELb0EEEEEEEEEvNT_6ParamsE:
	.zero		1592


//--------------------- .nv.constant0._ZN7cutlass13device_kernelIN5flash19enable_sm80_to_sm89INS1_16FlashAttnFwdSm80INS1_25CollectiveMainloopFwdSm80ILi8ELi1ELb1EN4cute5tupleIJNS5_1CILi128EEENS7_ILi64EEENS7_ILi256EEEEEELi256ENS_10bfloat16_tEfNS_4arch4Sm80ELb1ELb0ELb0ELb1ELb0ELb0ELb1ELb0EEENS1_21CollectiveEpilogueFwdINS6_IJS8_SA_S9_EEENS6_IJNS7_ILi1EEESI_SI_EEESC_SE_Li256ELb1ELb1ELb0ELb0EEENS1_19SingleTileSchedulerILb1ELb0ELb1ELi128EEEEEEEEEvNT_6ParamsE --------------------------
	.section	.nv.constant0._ZN7cutlass13device_kernelIN5flash19enable_sm80_to_sm89INS1_16FlashAttnFwdSm80INS1_25CollectiveMainloopFwdSm80ILi8ELi1ELb1EN4cute5tupleIJNS5_1CILi128EEENS7_ILi64EEENS7_ILi256EEEEEELi256ENS_10bfloat16_tEfNS_4arch4Sm80ELb1ELb0ELb0ELb1ELb0ELb0ELb1ELb0EEENS1_21CollectiveEpilogueFwdINS6_IJS8_SA_S9_EEENS6_IJNS7_ILi1EEESI_SI_EEESC_SE_Li256ELb1ELb1ELb0ELb0EEENS1_19SingleTileSchedulerILb1ELb0ELb1ELi128EEEEEEEEEvNT_6ParamsE,"a",@progbits
	.sectionflags	@""
	.align	4
.nv.constant0._ZN7cutlass13device_kernelIN5flash19enable_sm80_to_sm89INS1_16FlashAttnFwdSm80INS1_25CollectiveMainloopFwdSm80ILi8ELi1ELb1EN4cute5tupleIJNS5_1CILi128EEENS7_ILi64EEENS7_ILi256EEEEEELi256ENS_10bfloat16_tEfNS_4arch4Sm80ELb1ELb0ELb0ELb1ELb0ELb0ELb1ELb0EEENS1_21CollectiveEpilogueFwdINS6_IJS8_SA_S9_EEENS6_IJNS7_ILi1EEESI_SI_EEESC_SE_Li256ELb1ELb1ELb0ELb0EEENS1_19SingleTileSchedulerILb1ELb0ELb1ELi128EEEEEEEEEvNT_6ParamsE:
	.zero		1576


//--------------------- .nv.constant0._ZN7cutlass13device_kernelIN5flash19enable_sm80_to_sm89INS1_16FlashAttnFwdSm80INS1_25CollectiveMainloopFwdSm80ILi8ELi1ELb0EN4cute5tupleIJNS5_1CILi128EEENS7_ILi32EEENS7_ILi256EEEEEELi256ENS_10bfloat16_tEfNS_4arch4Sm80ELb1ELb0ELb0ELb1ELb0ELb1ELb1ELb0EEENS1_21CollectiveEpilogueFwdINS6_IJS8_SA_S9_EEENS6_IJNS7_ILi1EEESI_SI_EEESC_SE_Li256ELb1ELb1ELb0ELb0EEENS1_19SingleTileSchedulerILb1ELb0ELb1ELi128EEEEEEEEEvNT_6ParamsE --------------------------
	.section	.nv.constant0._ZN7cutlass13device_kernelIN5flash19enable_sm80_to_sm89INS1_16FlashAttnFwdSm80INS1_25CollectiveMainloopFwdSm80ILi8ELi1ELb0EN4cute5tupleIJNS5_1CILi128EEENS7_ILi32EEENS7_ILi256EEEEEELi256ENS_10bfloat16_tEfNS_4arch4Sm80ELb1ELb0ELb0ELb1ELb0ELb1ELb1ELb0EEENS1_21CollectiveEpilogueFwdINS6_IJS8_SA_S9_EEENS6_IJNS7_ILi1EEESI_SI_EEESC_SE_Li256ELb1ELb1ELb0ELb0EEENS1_19SingleTileSchedulerILb1ELb0ELb1ELi128EEEEEEEEEvNT_6ParamsE,"a",@progbits
	.sectionflags	@""
	.align	4
.nv.constant0._ZN7cutlass13device_kernelIN5flash19enable_sm80_to_sm89INS1_16FlashAttnFwdSm80INS1_25CollectiveMainloopFwdSm80ILi8ELi1ELb0EN4cute5tupleIJNS5_1CILi128EEENS7_ILi32EEENS7_ILi256EEEEEELi256ENS_10bfloat16_tEfNS_4arch4Sm80ELb1ELb0ELb0ELb1ELb0ELb1ELb1ELb0EEENS1_21CollectiveEpilogueFwdINS6_IJS8_SA_S9_EEENS6_IJNS7_ILi1EEESI_SI_EEESC_SE_Li256ELb1ELb1ELb0ELb0EEENS1_19SingleTileSchedulerILb1ELb0ELb1ELi128EEEEEEEEEvNT_6ParamsE:
	.zero		1576


//--------------------- .nv.constant0._ZN7cutlass13device_kernelIN5flash19enable_sm80_to_sm89INS1_16FlashAttnFwdSm80INS1_25CollectiveMainloopFwdSm80ILi8ELi1ELb0EN4cute5tupleIJNS5_1CILi128EEENS7_ILi96EEENS7_ILi256EEEEEELi256ENS_10bfloat16_tEfNS_4arch4Sm80ELb0ELb0ELb0ELb0ELb0ELb0ELb1ELb0EEENS1_21CollectiveEpilogueFwdINS6_IJS8_SA_S9_EEENS6_IJNS7_ILi1EEESI_SI_EEESC_SE_Li256ELb0ELb1ELb0ELb0EEENS1_19SingleTileSchedulerILb0ELb0ELb1ELi128EEEEEEEEEvNT_6ParamsE --------------------------
	.section	.nv.constant0._ZN7cutlass13device_kernelIN5flash19enable_sm80_to_sm89INS1_16FlashAttnFwdSm80INS1_25CollectiveMainloopFwdSm80ILi8ELi1ELb0EN4cute5tupleIJNS5_1CILi128EEENS7_ILi96EEENS7_ILi256EEEEEELi256ENS_10bfloat16_tEfNS_4arch4Sm80ELb0ELb0ELb0ELb0ELb0ELb0ELb1ELb0EEENS1_21CollectiveEpilogueFwdINS6_IJS8_SA_S9_EEENS6_IJNS7_ILi1EEESI_SI_EEESC_SE_Li256ELb0ELb1ELb0ELb0EEENS1_19SingleTileSchedulerILb0ELb0ELb1ELi128EEEEEEEEEvNT_6ParamsE,"a",@progbits
	.sectionflags	@""
	.align	4
.nv.constant0._ZN7cutlass13device_kernelIN5flash19enable_sm80_to_sm89INS1_16FlashAttnFwdSm80INS1_25CollectiveMainloopFwdSm80ILi8ELi1ELb0EN4cute5tupleIJNS5_1CILi128EEENS7_ILi96EEENS7_ILi256EEEEEELi256ENS_10bfloat16_tEfNS_4arch4Sm80ELb0ELb0ELb0ELb0ELb0ELb0ELb1ELb0EEENS1_21CollectiveEpilogueFwdINS6_IJS8_SA_S9_EEENS6_IJNS7_ILi1EEESI_SI_EEESC_SE_Li256ELb0ELb1ELb0ELb0EEENS1_19SingleTileSchedulerILb0ELb0ELb1ELi128EEEEEEEEEvNT_6ParamsE:
	.zero		1576


//--------------------- .nv.constant0._ZN7cutlass13device_kernelIN5flash19enable_sm80_to_sm89INS1_16FlashAttnFwdSm80INS1_25CollectiveMainloopFwdSm80ILi8ELi1ELb0EN4cute5tupleIJNS5_1CILi128EEENS7_ILi96EEENS7_ILi256EEEEEELi256ENS_10bfloat16_tEfNS_4arch4Sm80ELb0ELb0ELb0ELb1ELb0ELb0ELb1ELb0EEENS1_21CollectiveEpilogueFwdINS6_IJS8_SA_S9_EEENS6_IJNS7_ILi1EEESI_SI_EEESC_SE_Li256ELb1ELb1ELb0ELb0EEENS1_19SingleTileSchedulerILb1ELb0ELb1ELi128EEEEEEEEEvNT_6ParamsE --------------------------
	.section	.nv.constant0._ZN7cutlass13device_kernelIN5flash19enable_sm80_to_sm89INS1_16FlashAttnFwdSm80INS1_25CollectiveMainloopFwdSm80ILi8ELi1ELb0EN4cute5tupleIJNS5_1CILi128EEENS7_ILi96EEENS7_ILi256EEEEEELi256ENS_10bfloat16_tEfNS_4arch4Sm80ELb0ELb0ELb0ELb1ELb0ELb0ELb1ELb0EEENS1_21CollectiveEpilogueFwdINS6_IJS8_SA_S9_EEENS6_IJNS7_ILi1EEESI_SI_EEESC_SE_Li256ELb1ELb1ELb0ELb0EEENS1_19SingleTileSchedulerILb1ELb0ELb1ELi128EEEEEEEEEvNT_6ParamsE,"a",@progbits
	.sectionflags	@""
	.align	4
.nv.constant0._ZN7cutlass13device_kernelIN5flash19enable_sm80_to_sm89INS1_16FlashAttnFwdSm80INS1_25CollectiveMainloopFwdSm80ILi8ELi1ELb0EN4cute5tupleIJNS5_1CILi128EEENS7_ILi96EEENS7_ILi256EEEEEELi256ENS_10bfloat16_tEfNS_4arch4Sm80ELb0ELb0ELb0ELb1ELb0ELb0ELb1ELb0EEENS1_21CollectiveEpilogueFwdINS6_IJS8_SA_S9_EEENS6_IJNS7_ILi1EEESI_SI_EEESC_SE_Li256ELb1ELb1ELb0ELb0EEENS1_19SingleTileSchedulerILb1ELb0ELb1ELi128EEEEEEEEEvNT_6ParamsE:
	.zero		1576


//--------------------- .nv.constant0._ZN7cutlass13device_kernelIN5flash19enable_sm80_to_sm89INS1_16FlashAttnFwdSm80INS1_25CollectiveMainloopFwdSm80ILi8ELi1ELb0EN4cute5tupleIJNS5_1CILi128EEENS7_ILi48EEENS7_ILi256EEEEEELi256ENS_10bfloat16_tEfNS_4arch4Sm80ELb0ELb0ELb0ELb1ELb0ELb1ELb1ELb0EEENS1_21CollectiveEpilogueFwdINS6_IJS8_SA_S9_EEENS6_IJNS7_ILi1EEESI_SI_EEESC_SE_Li256ELb1ELb1ELb0ELb0EEENS1_19SingleTileSchedulerILb1ELb0ELb1ELi128EEEEEEEEEvNT_6ParamsE --------------------------
	.section	.nv.constant0._ZN7cutlass13device_kernelIN5flash19enable_sm80_to_sm89INS1_16FlashAttnFwdSm80INS1_25CollectiveMainloopFwdSm80ILi8ELi1ELb0EN4cute5tupleIJNS5_1CILi128EEENS7_ILi48EEENS7_ILi256EEEEEELi256ENS_10bfloat16_tEfNS_4arch4Sm80ELb0ELb0ELb0ELb1ELb0ELb1ELb1ELb0EEENS1_21CollectiveEpilogueFwdINS6_IJS8_SA_S9_EEENS6_IJNS7_ILi1EEESI_SI_EEESC_SE_Li256ELb1ELb1ELb0ELb0EEENS1_19SingleTileSchedulerILb1ELb0ELb1ELi128EEEEEEEEEvNT_6ParamsE,"a",@progbits
	.sectionflags	@""
	.align	4
.nv.constant0._ZN7cutlass13device_kernelIN5flash19enable_sm80_to_sm89INS1_16FlashAttnFwdSm80INS1_25CollectiveMainloopFwdSm80ILi8ELi1ELb0EN4cute5tupleIJNS5_1CILi128EEENS7_ILi48EEENS7_ILi256EEEEEELi256ENS_10bfloat16_tEfNS_4arch4Sm80ELb0ELb0ELb0ELb1ELb0ELb1ELb1ELb0EEENS1_21CollectiveEpilogueFwdINS6_IJS8_SA_S9_EEENS6_IJNS7_ILi1EEESI_SI_EEESC_SE_Li256ELb1ELb1ELb0ELb0EEENS1_19SingleTileSchedulerILb1ELb0ELb1ELi128EEEEEEEEEvNT_6ParamsE:
	.zero		1576


//--------------------- .nv.constant0._ZN7cutlass13device_kernelIN5flash19enable_sm80_to_sm89INS1_16FlashAttnFwdSm80INS1_25CollectiveMainloopFwdSm80ILi8ELi1ELb0EN4cute5tupleIJNS5_1CILi128EEENS7_ILi64EEENS7_ILi256EEEEEELi256ENS_10bfloat16_tEfNS_4arch4Sm80ELb0ELb1ELb0ELb0ELb0ELb0ELb1ELb0EEENS1_21CollectiveEpilogueFwdINS6_IJS8_SA_S9_EEENS6_IJNS7_ILi1EEESI_SI_EEESC_SE_Li256ELb0ELb1ELb0ELb0EEENS1_19SingleTileSchedulerILb0ELb0ELb1ELi128EEEEEEEEEvNT_6ParamsE --------------------------
	.section	.nv.constant0._ZN7cutlass13device_kernelIN5flash19enable_sm80_to_sm89INS1_16FlashAttnFwdSm80INS1_25CollectiveMainloopFwdSm80ILi8ELi1ELb0EN4cute5tupleIJNS5_1CILi128EEENS7_ILi64EEENS7_ILi256EEEEEELi256ENS_10bfloat16_tEfNS_4arch4Sm80ELb0ELb1ELb0ELb0ELb0ELb0ELb1ELb0EEENS1_21CollectiveEpilogueFwdINS6_IJS8_SA_S9_EEENS6_IJNS7_ILi1EEESI_SI_EEESC_SE_Li256ELb0ELb1ELb0ELb0EEENS1_19SingleTileSchedulerILb0ELb0ELb1ELi128EEEEEEEEEvNT_6ParamsE,"a",@progbits
	.sectionflags	@""
	.align	4
.nv.constant0._ZN7cutlass13device_kernelIN5flash19enable_sm80_to_sm89INS1_16FlashAttnFwdSm80INS1_25CollectiveMainloopFwdSm80ILi8ELi1ELb0EN4cute5tupleIJNS5_1CILi128EEENS7_ILi64EEENS7_ILi256EEEEEELi256ENS_10bfloat16_tEfNS_4arch4Sm80ELb0ELb1ELb0ELb0ELb0ELb0ELb1ELb0EEENS1_21CollectiveEpilogueFwdINS6_IJS8_SA_S9_EEENS6_IJNS7_ILi1EEESI_SI_EEESC_SE_Li256ELb0ELb1ELb0ELb0EEENS1_19SingleTileSchedulerILb0ELb0ELb1ELi128EEEEEEEEEvNT_6ParamsE:
	.zero		1576


//--------------------- .nv.constant0._ZN7cutlass13device_kernelIN5flash19enable_sm80_to_sm89INS1_16FlashAttnFwdSm80INS1_25CollectiveMainloopFwdSm80ILi8ELi1ELb0EN4cute5tupleIJNS5_1CILi128EEENS7_ILi64EEENS7_ILi256EEEEEELi256ENS_10bfloat16_tEfNS_4arch4Sm80ELb0ELb1ELb0ELb1ELb0ELb0ELb1ELb0EEENS1_21CollectiveEpilogueFwdINS6_IJS8_SA_S9_EEENS6_IJNS7_ILi1EEESI_SI_EEESC_SE_Li256ELb1ELb1ELb0ELb0EEENS1_19SingleTileSchedulerILb1ELb0ELb1ELi128EEEEEEEEEvNT_6ParamsE --------------------------
	.section	.nv.constant0._ZN7cutlass13device_kernelIN5flash19enable_sm80_to_sm89INS1_16FlashAttnFwdSm80INS1_25CollectiveMainloopFwdSm80ILi8ELi1ELb0EN4cute5tupleIJNS5_1CILi128EEENS7_ILi64EEENS7_ILi256EEEEEELi256ENS_10bfloat16_tEfNS_4arch4Sm80ELb0ELb1ELb0ELb1ELb0ELb0ELb1ELb0EEENS1_21CollectiveEpilogueFwdINS6_IJS8_SA_S9_EEENS6_IJNS7_ILi1EEESI_SI_EEESC_SE_Li256ELb1ELb1ELb0ELb0EEENS1_19SingleTileSchedulerILb1ELb0ELb1ELi128EEEEEEEEEvNT_6ParamsE,"a",@progbits
	.sectionflags	@""
	.align	4
.nv.constant0._ZN7cutlass13device_kernelIN5flash19enable_sm80_to_sm89INS1_16FlashAttnFwdSm80INS1_25CollectiveMainloopFwdSm80ILi8ELi1ELb0EN4cute5tupleIJNS5_1CILi128EEENS7_ILi64EEENS7_ILi256EEEEEELi256ENS_10bfloat16_tEfNS_4arch4Sm80ELb0ELb1ELb0ELb1ELb0ELb0ELb1ELb0EEENS1_21CollectiveEpilogueFwdINS6_IJS8_SA_S9_EEENS6_IJNS7_ILi1EEESI_SI_EEESC_SE_Li256ELb1ELb1ELb0ELb0EEENS1_19SingleTileSchedulerILb1ELb0ELb1ELi128EEEEEEEEEvNT_6ParamsE:
	.zero		1576


//--------------------- .nv.constant0._ZN7cutlass13device_kernelIN5flash19enable_sm80_to_sm89INS1_16FlashAttnFwdSm80INS1_25CollectiveMainloopFwdSm80ILi8ELi1ELb0EN4cute5tupleIJNS5_1CILi128EEENS7_ILi48EEENS7_ILi256EEEEEELi256ENS_10bfloat16_tEfNS_4arch4Sm80ELb0ELb1ELb0ELb1ELb0ELb1ELb1ELb0EEENS1_21CollectiveEpilogueFwdINS6_IJS8_SA_S9_EEENS6_IJNS7_ILi1EEESI_SI_EEESC_SE_Li256ELb1ELb1ELb0ELb0EEENS1_19SingleTileSchedulerILb1ELb0ELb1ELi128EEEEEEEEEvNT_6ParamsE --------------------------
	.section	.nv.constant0._ZN7cutlass13device_kernelIN5flash19enable_sm80_to_sm89INS1_16FlashAttnFwdSm80INS1_25CollectiveMainloopFwdSm80ILi8ELi1ELb0EN4cute5tupleIJNS5_1CILi128EEENS7_ILi48EEENS7_ILi256EEEEEELi256ENS_10bfloat16_tEfNS_4arch4Sm80ELb0ELb1ELb0ELb1ELb0ELb1ELb1ELb0EEENS1_21CollectiveEpilogueFwdINS6_IJS8_SA_S9_EEENS6_IJNS7_ILi1EEESI_SI_EEESC_SE_Li256ELb1ELb1ELb0ELb0EEENS1_19SingleTileSchedulerILb1ELb0ELb1ELi128EEEEEEEEEvNT_6ParamsE,"a",@progbits
	.sectionflags	@""
	.align	4
.nv.constant0._ZN7cutlass13device_kernelIN5flash19enable_sm80_to_sm89INS1_16FlashAttnFwdSm80INS1_25CollectiveMainloopFwdSm80ILi8ELi1ELb0EN4cute5tupleIJNS5_1CILi128EEENS7_ILi48EEENS7_ILi256EEEEEELi256ENS_10bfloat16_tEfNS_4arch4Sm80ELb0ELb1ELb0ELb1ELb0ELb1ELb1ELb0EEENS1_21CollectiveEpilogueFwdINS6_IJS8_SA_S9_EEENS6_IJNS7_ILi1EEESI_SI_EEESC_SE_Li256ELb1ELb1ELb0ELb0EEENS1_19SingleTileSchedulerILb1ELb0ELb1ELi128EEEEEEEEEvNT_6ParamsE:
	.zero		1576


//--------------------- .nv.constant0._ZN7cutlass13device_kernelIN5flash19enable_sm80_to_sm89INS1_16FlashAttnFwdSm80INS1_25CollectiveMainloopFwdSm80ILi8ELi1ELb0EN4cute5tupleIJNS5_1CILi128EEENS7_ILi96EEENS7_ILi256EEEEEELi256ENS_10bfloat16_tEfNS_4arch4Sm80ELb1ELb0ELb0ELb0ELb0ELb0ELb1ELb0EEENS1_21CollectiveEpilogueFwdINS6_IJS8_SA_S9_EEENS6_IJNS7_ILi1EEESI_SI_EEESC_SE_Li256ELb0ELb1ELb0ELb0EEENS1_30DynamicPersistentTileSchedulerILi256ELi256ELb0ELb1ELb0EEEEEEEEEvNT_6ParamsE --------------------------
	.section	.nv.constant0._ZN7cutlass13device_kernelIN5flash19enable_sm80_to_sm89INS1_16FlashAttnFwdSm80INS1_25CollectiveMainloopFwdSm80ILi8ELi1ELb0EN4cute5tupleIJNS5_1CILi128EEENS7_ILi96EEENS7_ILi256EEEEEELi256ENS_10bfloat16_tEfNS_4arch4Sm80ELb1ELb0ELb0ELb0ELb0ELb0ELb1ELb0EEENS1_21CollectiveEpilogueFwdINS6_IJS8_SA_S9_EEENS6_IJNS7_ILi1EEESI_SI_EEESC_SE_Li256ELb0ELb1ELb0ELb0EEENS1_30DynamicPersistentTileSchedulerILi256ELi256ELb0ELb1ELb0EEEEEEEEEvNT_6ParamsE,"a",@progbits
	.sectionflags	@""
	.align	4
.nv.constant0._ZN7cutlass13device_kernelIN5flash19enable_sm80_to_sm89INS1_16FlashAttnFwdSm80INS1_25CollectiveMainloopFwdSm80ILi8ELi1ELb0EN4cute5tupleIJNS5_1CILi128EEENS7_ILi96EEENS7_ILi256EEEEEELi256ENS_10bfloat16_tEfNS_4arch4Sm80ELb1ELb0ELb0ELb0ELb0ELb0ELb1ELb0EEENS1_21CollectiveEpilogueFwdINS6_IJS8_SA_S9_EEENS6_IJNS7_ILi1EEESI_SI_EEESC_SE_Li256ELb0ELb1ELb0ELb0EEENS1_30DynamicPersistentTileSchedulerILi256ELi256ELb0ELb1ELb0EEEEEEEEEvNT_6ParamsE:
	.zero		1592


//--------------------- .nv.constant0._ZN7cutlass13device_kernelIN5flash19enable_sm80_to_sm89INS1_16FlashAttnFwdSm80INS1_25CollectiveMainloopFwdSm80ILi8ELi1ELb0EN4cute5tupleIJNS5_1CILi128EEENS7_ILi96EEENS7_ILi256EEEEEELi256ENS_10bfloat16_tEfNS_4arch4Sm80ELb1ELb0ELb0ELb1ELb0ELb0ELb1ELb0EEENS1_21CollectiveEpilogueFwdINS6_IJS8_SA_S9_EEENS6_IJNS7_ILi1EEESI_SI_EEESC_SE_Li256ELb1ELb1ELb0ELb0EEENS1_19SingleTileSchedulerILb1ELb0ELb1ELi128EEEEEEEEEvNT_6ParamsE --------------------------
	.section	.nv.constant0._ZN7cutlass13device_kernelIN5flash19enable_sm80_to_sm89INS1_16FlashAttnFwdSm80INS1_25CollectiveMainloopFwdSm80ILi8ELi1ELb0EN4cute5tupleIJNS5_1CILi128EEENS7_ILi96EEENS7_ILi256EEEEEELi256ENS_10bfloat16_tEfNS_4arch4Sm80ELb1ELb0ELb0ELb1ELb0ELb0ELb1ELb0EEENS1_21CollectiveEpilogueFwdINS6_IJS8_SA_S9_EEENS6_IJNS7_ILi1EEESI_SI_EEESC_SE_Li256ELb1ELb1ELb0ELb0EEENS1_19SingleTileSchedulerILb1ELb0ELb1ELi128EEEEEEEEEvNT_6ParamsE,"a",@progbits
	.sectionflags	@""
	.align	4
.nv.constant0._ZN7cutlass13device_kernelIN5flash19enable_sm80_to_sm89INS1_16FlashAttnFwdSm80INS1_25CollectiveMainloopFwdSm80ILi8ELi1ELb0EN4cute5tupleIJNS5_1CILi128EEENS7_ILi96EEENS7_ILi256EEEEEELi256ENS_10bfloat16_tEfNS_4arch4Sm80ELb1ELb0ELb0ELb1ELb0ELb0ELb1ELb0EEENS1_21CollectiveEpilogueFwdINS6_IJS8_SA_S9_EEENS6_IJNS7_ILi1EEESI_SI_EEESC_SE_Li256ELb1ELb1ELb0ELb0EEENS1_19SingleTileSchedulerILb1ELb0ELb1ELi128EEEEEEEEEvNT_6ParamsE:
	.zero		1576


//--------------------- .nv.constant0._ZN7cutlass13device_kernelIN5flash19enable_sm80_to_sm89INS1_16FlashAttnFwdSm80INS1_25CollectiveMainloopFwdSm80ILi8ELi1ELb0EN4cute5tupleIJNS5_1CILi128EEENS7_ILi48EEENS7_ILi256EEEEEELi256ENS_10bfloat16_tEfNS_4arch4Sm80ELb1ELb0ELb0ELb1ELb0ELb1ELb1ELb0EEENS1_21CollectiveEpilogueFwdINS6_IJS8_SA_S9_EEENS6_IJNS7_ILi1EEESI_SI_EEESC_SE_Li256ELb1ELb1ELb0ELb0EEENS1_19SingleTileSchedulerILb1ELb0ELb1ELi128EEEEEEEEEvNT_6ParamsE --------------------------
	.section	.nv.constant0._ZN7cutlass13device_kernelIN5flash19enable_sm80_to_sm89INS1_16FlashAttnFwdSm80INS1_25CollectiveMainloopFwdSm80ILi8ELi1ELb0EN4cute5tupleIJNS5_1CILi128EEENS7_ILi48EEENS7_ILi256EEEEEELi256ENS_10bfloat16_tEfNS_4arch4Sm80ELb1ELb0ELb0ELb1ELb0ELb1ELb1ELb0EEENS1_21CollectiveEpilogueFwdINS6_IJS8_SA_S9_EEENS6_IJNS7_ILi1EEESI_SI_EEESC_SE_Li256ELb1ELb1ELb0ELb0EEENS1_19SingleTileSchedulerILb1ELb0ELb1ELi128EEEEEEEEEvNT_6ParamsE,"a",@progbits
	.sectionflags	@""
	.align	4
.nv.constant0._ZN7cutlass13device_kernelIN5flash19enable_sm80_to_sm89INS1_16FlashAttnFwdSm80INS1_25CollectiveMainloopFwdSm80ILi8ELi1ELb0EN4cute5tupleIJNS5_1CILi128EEENS7_ILi48EEENS7_ILi256EEEEEELi256ENS_10bfloat16_tEfNS_4arch4Sm80ELb1ELb0ELb0ELb1ELb0ELb1ELb1ELb0EEENS1_21CollectiveEpilogueFwdINS6_IJS8_SA_S9_EEENS6_IJNS7_ILi1EEESI_SI_EEESC_SE_Li256ELb1ELb1ELb0ELb0EEENS1_19SingleTileSchedulerILb1ELb0ELb1ELi128EEEEEEEEEvNT_6ParamsE:
	.zero		1576


//--------------------- SYMBOLS --------------------------

	.type		.nv.reservedSmem.offset0,@object
	.size		.nv.reservedSmem.offset0,0x4
